//
// Generated by NVIDIA NVVM Compiler
//
// Compiler Build ID: CL-36424714
// Cuda compilation tools, release 13.0, V13.0.88
// Based on NVVM 20.0.0
//

.version 9.0
.target sm_100
.address_size 64

	// .globl	_Z4piMCPxy
.global .align 4 .b8 precalc_xorwow_matrix[102400];
.global .align 4 .b8 precalc_xorwow_offset_matrix[102400];
.global .align 4 .b8 mrg32k3aM1[2304];
.global .align 4 .b8 mrg32k3aM2[2304];
.global .align 4 .b8 mrg32k3aM1SubSeq[2016];
.global .align 4 .b8 mrg32k3aM2SubSeq[2016];
.global .align 4 .b8 mrg32k3aM1Seq[2304];
.global .align 4 .b8 mrg32k3aM2Seq[2304];
.const .align 8 .b8 __cr_lgamma_table[72];
// _ZZ4piMCPxyE13threadCounter has been demoted

.visible .entry _Z4piMCPxy(
	.param .u64 .ptr .align 1 _Z4piMCPxy_param_0,
	.param .u64 _Z4piMCPxy_param_1
)
{
	.local .align 8 .b8 	__local_depot0[48];
	.reg .b64 	%SP;
	.reg .b64 	%SPL;
	.reg .pred 	%p<74>;
	.reg .b32 	%r<1307>;
	.reg .b32 	%f<25>;
	.reg .b64 	%rd<106>;
	// demoted variable
	.shared .align 8 .b8 _ZZ4piMCPxyE13threadCounter[2048];
	mov.u64 	%SPL, __local_depot0;
	ld.param.u64 	%rd15, [_Z4piMCPxy_param_0];
	ld.param.u64 	%rd16, [_Z4piMCPxy_param_1];
	add.u64 	%rd1, %SPL, 0;
	mov.u32 	%r1, %tid.x;
	mov.u32 	%r2, %ctaid.x;
	mov.u32 	%r574, %ntid.x;
	mad.lo.s32 	%r3, %r2, %r574, %r1;
	cvt.u32.u64 	%r575, %rd16;
	xor.b32  	%r576, %r575, -1429050551;
	mul.lo.s32 	%r4, %r576, 1099087573;
	{ .reg .b32 tmp; mov.b64 {tmp, %r577}, %rd16; }
	xor.b32  	%r5, %r577, -136515619;
	mul.lo.s32 	%r578, %r5, -1703105765;
	add.s32 	%r579, %r4, %r578;
	add.s32 	%r580, %r579, 6615241;
	add.s32 	%r1029, %r4, 123456789;
	st.local.v2.u32 	[%rd1], {%r580, %r1029};
	xor.b32  	%r1028, %r4, 362436069;
	add.s32 	%r1027, %r578, 521288629;
	st.local.v2.u32 	[%rd1+8], {%r1028, %r1027};
	xor.b32  	%r1026, %r578, 88675123;
	add.s32 	%r1025, %r4, 5783321;
	st.local.v2.u32 	[%rd1+16], {%r1026, %r1025};
	setp.eq.s32 	%p1, %r3, 0;
	@%p1 bra 	$L__BB0_115;
	cvt.s64.s32 	%rd103, %r3;
	mov.b32 	%r1012, 0;
$L__BB0_2:
	mov.u64 	%rd3, %rd103;
	and.b64  	%rd4, %rd3, 3;
	setp.eq.s64 	%p2, %rd4, 0;
	@%p2 bra 	$L__BB0_114;
	mul.wide.u32 	%rd18, %r1012, 3200;
	mov.u64 	%rd19, precalc_xorwow_matrix;
	add.s64 	%rd5, %rd19, %rd18;
	mov.b32 	%r1025, 0;
	mov.u32 	%r1026, %r1025;
	mov.u32 	%r1027, %r1025;
	mov.u32 	%r1028, %r1025;
	mov.u32 	%r1029, %r1025;
	mov.u32 	%r1018, %r1025;
$L__BB0_4:
	mul.wide.u32 	%rd20, %r1018, 4;
	add.s64 	%rd21, %rd1, %rd20;
	ld.local.u32 	%r23, [%rd21+4];
	shl.b32 	%r24, %r1018, 5;
	mov.b32 	%r1024, 0;
$L__BB0_5:
	.pragma "nounroll";
	shr.u32 	%r584, %r23, %r1024;
	and.b32  	%r585, %r584, 1;
	setp.eq.b32 	%p3, %r585, 1;
	not.pred 	%p4, %p3;
	add.s32 	%r586, %r24, %r1024;
	mul.lo.s32 	%r587, %r586, 5;
	mul.wide.u32 	%rd22, %r587, 4;
	add.s64 	%rd6, %rd5, %rd22;
	@%p4 bra 	$L__BB0_7;
	ld.global.u32 	%r588, [%rd6];
	xor.b32  	%r1029, %r1029, %r588;
	ld.global.u32 	%r589, [%rd6+4];
	xor.b32  	%r1028, %r1028, %r589;
	ld.global.u32 	%r590, [%rd6+8];
	xor.b32  	%r1027, %r1027, %r590;
	ld.global.u32 	%r591, [%rd6+12];
	xor.b32  	%r1026, %r1026, %r591;
	ld.global.u32 	%r592, [%rd6+16];
	xor.b32  	%r1025, %r1025, %r592;
$L__BB0_7:
	and.b32  	%r594, %r584, 2;
	setp.eq.s32 	%p5, %r594, 0;
	@%p5 bra 	$L__BB0_9;
	ld.global.u32 	%r595, [%rd6+20];
	xor.b32  	%r1029, %r1029, %r595;
	ld.global.u32 	%r596, [%rd6+24];
	xor.b32  	%r1028, %r1028, %r596;
	ld.global.u32 	%r597, [%rd6+28];
	xor.b32  	%r1027, %r1027, %r597;
	ld.global.u32 	%r598, [%rd6+32];
	xor.b32  	%r1026, %r1026, %r598;
	ld.global.u32 	%r599, [%rd6+36];
	xor.b32  	%r1025, %r1025, %r599;
$L__BB0_9:
	and.b32  	%r601, %r584, 4;
	setp.eq.s32 	%p6, %r601, 0;
	@%p6 bra 	$L__BB0_11;
	ld.global.u32 	%r602, [%rd6+40];
	xor.b32  	%r1029, %r1029, %r602;
	ld.global.u32 	%r603, [%rd6+44];
	xor.b32  	%r1028, %r1028, %r603;
	ld.global.u32 	%r604, [%rd6+48];
	xor.b32  	%r1027, %r1027, %r604;
	ld.global.u32 	%r605, [%rd6+52];
	xor.b32  	%r1026, %r1026, %r605;
	ld.global.u32 	%r606, [%rd6+56];
	xor.b32  	%r1025, %r1025, %r606;
$L__BB0_11:
	and.b32  	%r608, %r584, 8;
	setp.eq.s32 	%p7, %r608, 0;
	@%p7 bra 	$L__BB0_13;
	ld.global.u32 	%r609, [%rd6+60];
	xor.b32  	%r1029, %r1029, %r609;
	ld.global.u32 	%r610, [%rd6+64];
	xor.b32  	%r1028, %r1028, %r610;
	ld.global.u32 	%r611, [%rd6+68];
	xor.b32  	%r1027, %r1027, %r611;
	ld.global.u32 	%r612, [%rd6+72];
	xor.b32  	%r1026, %r1026, %r612;
	ld.global.u32 	%r613, [%rd6+76];
	xor.b32  	%r1025, %r1025, %r613;
$L__BB0_13:
	and.b32  	%r615, %r584, 16;
	setp.eq.s32 	%p8, %r615, 0;
	@%p8 bra 	$L__BB0_15;
	ld.global.u32 	%r616, [%rd6+80];
	xor.b32  	%r1029, %r1029, %r616;
	ld.global.u32 	%r617, [%rd6+84];
	xor.b32  	%r1028, %r1028, %r617;
	ld.global.u32 	%r618, [%rd6+88];
	xor.b32  	%r1027, %r1027, %r618;
	ld.global.u32 	%r619, [%rd6+92];
	xor.b32  	%r1026, %r1026, %r619;
	ld.global.u32 	%r620, [%rd6+96];
	xor.b32  	%r1025, %r1025, %r620;
$L__BB0_15:
	and.b32  	%r622, %r584, 32;
	setp.eq.s32 	%p9, %r622, 0;
	@%p9 bra 	$L__BB0_17;
	ld.global.u32 	%r623, [%rd6+100];
	xor.b32  	%r1029, %r1029, %r623;
	ld.global.u32 	%r624, [%rd6+104];
	xor.b32  	%r1028, %r1028, %r624;
	ld.global.u32 	%r625, [%rd6+108];
	xor.b32  	%r1027, %r1027, %r625;
	ld.global.u32 	%r626, [%rd6+112];
	xor.b32  	%r1026, %r1026, %r626;
	ld.global.u32 	%r627, [%rd6+116];
	xor.b32  	%r1025, %r1025, %r627;
$L__BB0_17:
	and.b32  	%r629, %r584, 64;
	setp.eq.s32 	%p10, %r629, 0;
	@%p10 bra 	$L__BB0_19;
	ld.global.u32 	%r630, [%rd6+120];
	xor.b32  	%r1029, %r1029, %r630;
	ld.global.u32 	%r631, [%rd6+124];
	xor.b32  	%r1028, %r1028, %r631;
	ld.global.u32 	%r632, [%rd6+128];
	xor.b32  	%r1027, %r1027, %r632;
	ld.global.u32 	%r633, [%rd6+132];
	xor.b32  	%r1026, %r1026, %r633;
	ld.global.u32 	%r634, [%rd6+136];
	xor.b32  	%r1025, %r1025, %r634;
$L__BB0_19:
	and.b32  	%r636, %r584, 128;
	setp.eq.s32 	%p11, %r636, 0;
	@%p11 bra 	$L__BB0_21;
	ld.global.u32 	%r637, [%rd6+140];
	xor.b32  	%r1029, %r1029, %r637;
	ld.global.u32 	%r638, [%rd6+144];
	xor.b32  	%r1028, %r1028, %r638;
	ld.global.u32 	%r639, [%rd6+148];
	xor.b32  	%r1027, %r1027, %r639;
	ld.global.u32 	%r640, [%rd6+152];
	xor.b32  	%r1026, %r1026, %r640;
	ld.global.u32 	%r641, [%rd6+156];
	xor.b32  	%r1025, %r1025, %r641;
$L__BB0_21:
	and.b32  	%r643, %r584, 256;
	setp.eq.s32 	%p12, %r643, 0;
	@%p12 bra 	$L__BB0_23;
	ld.global.u32 	%r644, [%rd6+160];
	xor.b32  	%r1029, %r1029, %r644;
	ld.global.u32 	%r645, [%rd6+164];
	xor.b32  	%r1028, %r1028, %r645;
	ld.global.u32 	%r646, [%rd6+168];
	xor.b32  	%r1027, %r1027, %r646;
	ld.global.u32 	%r647, [%rd6+172];
	xor.b32  	%r1026, %r1026, %r647;
	ld.global.u32 	%r648, [%rd6+176];
	xor.b32  	%r1025, %r1025, %r648;
$L__BB0_23:
	and.b32  	%r650, %r584, 512;
	setp.eq.s32 	%p13, %r650, 0;
	@%p13 bra 	$L__BB0_25;
	ld.global.u32 	%r651, [%rd6+180];
	xor.b32  	%r1029, %r1029, %r651;
	ld.global.u32 	%r652, [%rd6+184];
	xor.b32  	%r1028, %r1028, %r652;
	ld.global.u32 	%r653, [%rd6+188];
	xor.b32  	%r1027, %r1027, %r653;
	ld.global.u32 	%r654, [%rd6+192];
	xor.b32  	%r1026, %r1026, %r654;
	ld.global.u32 	%r655, [%rd6+196];
	xor.b32  	%r1025, %r1025, %r655;
$L__BB0_25:
	and.b32  	%r657, %r584, 1024;
	setp.eq.s32 	%p14, %r657, 0;
	@%p14 bra 	$L__BB0_27;
	ld.global.u32 	%r658, [%rd6+200];
	xor.b32  	%r1029, %r1029, %r658;
	ld.global.u32 	%r659, [%rd6+204];
	xor.b32  	%r1028, %r1028, %r659;
	ld.global.u32 	%r660, [%rd6+208];
	xor.b32  	%r1027, %r1027, %r660;
	ld.global.u32 	%r661, [%rd6+212];
	xor.b32  	%r1026, %r1026, %r661;
	ld.global.u32 	%r662, [%rd6+216];
	xor.b32  	%r1025, %r1025, %r662;
$L__BB0_27:
	and.b32  	%r664, %r584, 2048;
	setp.eq.s32 	%p15, %r664, 0;
	@%p15 bra 	$L__BB0_29;
	ld.global.u32 	%r665, [%rd6+220];
	xor.b32  	%r1029, %r1029, %r665;
	ld.global.u32 	%r666, [%rd6+224];
	xor.b32  	%r1028, %r1028, %r666;
	ld.global.u32 	%r667, [%rd6+228];
	xor.b32  	%r1027, %r1027, %r667;
	ld.global.u32 	%r668, [%rd6+232];
	xor.b32  	%r1026, %r1026, %r668;
	ld.global.u32 	%r669, [%rd6+236];
	xor.b32  	%r1025, %r1025, %r669;
$L__BB0_29:
	and.b32  	%r671, %r584, 4096;
	setp.eq.s32 	%p16, %r671, 0;
	@%p16 bra 	$L__BB0_31;
	ld.global.u32 	%r672, [%rd6+240];
	xor.b32  	%r1029, %r1029, %r672;
	ld.global.u32 	%r673, [%rd6+244];
	xor.b32  	%r1028, %r1028, %r673;
	ld.global.u32 	%r674, [%rd6+248];
	xor.b32  	%r1027, %r1027, %r674;
	ld.global.u32 	%r675, [%rd6+252];
	xor.b32  	%r1026, %r1026, %r675;
	ld.global.u32 	%r676, [%rd6+256];
	xor.b32  	%r1025, %r1025, %r676;
$L__BB0_31:
	and.b32  	%r678, %r584, 8192;
	setp.eq.s32 	%p17, %r678, 0;
	@%p17 bra 	$L__BB0_33;
	ld.global.u32 	%r679, [%rd6+260];
	xor.b32  	%r1029, %r1029, %r679;
	ld.global.u32 	%r680, [%rd6+264];
	xor.b32  	%r1028, %r1028, %r680;
	ld.global.u32 	%r681, [%rd6+268];
	xor.b32  	%r1027, %r1027, %r681;
	ld.global.u32 	%r682, [%rd6+272];
	xor.b32  	%r1026, %r1026, %r682;
	ld.global.u32 	%r683, [%rd6+276];
	xor.b32  	%r1025, %r1025, %r683;
$L__BB0_33:
	and.b32  	%r685, %r584, 16384;
	setp.eq.s32 	%p18, %r685, 0;
	@%p18 bra 	$L__BB0_35;
	ld.global.u32 	%r686, [%rd6+280];
	xor.b32  	%r1029, %r1029, %r686;
	ld.global.u32 	%r687, [%rd6+284];
	xor.b32  	%r1028, %r1028, %r687;
	ld.global.u32 	%r688, [%rd6+288];
	xor.b32  	%r1027, %r1027, %r688;
	ld.global.u32 	%r689, [%rd6+292];
	xor.b32  	%r1026, %r1026, %r689;
	ld.global.u32 	%r690, [%rd6+296];
	xor.b32  	%r1025, %r1025, %r690;
$L__BB0_35:
	and.b32  	%r692, %r584, 32768;
	setp.eq.s32 	%p19, %r692, 0;
	@%p19 bra 	$L__BB0_37;
	ld.global.u32 	%r693, [%rd6+300];
	xor.b32  	%r1029, %r1029, %r693;
	ld.global.u32 	%r694, [%rd6+304];
	xor.b32  	%r1028, %r1028, %r694;
	ld.global.u32 	%r695, [%rd6+308];
	xor.b32  	%r1027, %r1027, %r695;
	ld.global.u32 	%r696, [%rd6+312];
	xor.b32  	%r1026, %r1026, %r696;
	ld.global.u32 	%r697, [%rd6+316];
	xor.b32  	%r1025, %r1025, %r697;
$L__BB0_37:
	add.s32 	%r1024, %r1024, 16;
	setp.ne.s32 	%p20, %r1024, 32;
	@%p20 bra 	$L__BB0_5;
	mad.lo.s32 	%r698, %r1018, -31, %r24;
	add.s32 	%r1018, %r698, 1;
	setp.ne.s32 	%p21, %r1018, 5;
	@%p21 bra 	$L__BB0_4;
	st.local.u32 	[%rd1+4], %r1029;
	st.local.v2.u32 	[%rd1+8], {%r1028, %r1027};
	st.local.v2.u32 	[%rd1+16], {%r1026, %r1025};
	setp.eq.s64 	%p22, %rd4, 1;
	@%p22 bra 	$L__BB0_114;
	mov.b32 	%r1025, 0;
	mov.u32 	%r1026, %r1025;
	mov.u32 	%r1027, %r1025;
	mov.u32 	%r1028, %r1025;
	mov.u32 	%r1029, %r1025;
	mov.u32 	%r1110, %r1025;
$L__BB0_41:
	mul.wide.u32 	%rd23, %r1110, 4;
	add.s64 	%rd24, %rd1, %rd23;
	ld.local.u32 	%r199, [%rd24+4];
	shl.b32 	%r200, %r1110, 5;
	mov.b32 	%r1116, 0;
$L__BB0_42:
	.pragma "nounroll";
	shr.u32 	%r701, %r199, %r1116;
	and.b32  	%r702, %r701, 1;
	setp.eq.b32 	%p23, %r702, 1;
	not.pred 	%p24, %p23;
	add.s32 	%r703, %r200, %r1116;
	mul.lo.s32 	%r704, %r703, 5;
	mul.wide.u32 	%rd25, %r704, 4;
	add.s64 	%rd7, %rd5, %rd25;
	@%p24 bra 	$L__BB0_44;
	ld.global.u32 	%r705, [%rd7];
	xor.b32  	%r1029, %r1029, %r705;
	ld.global.u32 	%r706, [%rd7+4];
	xor.b32  	%r1028, %r1028, %r706;
	ld.global.u32 	%r707, [%rd7+8];
	xor.b32  	%r1027, %r1027, %r707;
	ld.global.u32 	%r708, [%rd7+12];
	xor.b32  	%r1026, %r1026, %r708;
	ld.global.u32 	%r709, [%rd7+16];
	xor.b32  	%r1025, %r1025, %r709;
$L__BB0_44:
	and.b32  	%r711, %r701, 2;
	setp.eq.s32 	%p25, %r711, 0;
	@%p25 bra 	$L__BB0_46;
	ld.global.u32 	%r712, [%rd7+20];
	xor.b32  	%r1029, %r1029, %r712;
	ld.global.u32 	%r713, [%rd7+24];
	xor.b32  	%r1028, %r1028, %r713;
	ld.global.u32 	%r714, [%rd7+28];
	xor.b32  	%r1027, %r1027, %r714;
	ld.global.u32 	%r715, [%rd7+32];
	xor.b32  	%r1026, %r1026, %r715;
	ld.global.u32 	%r716, [%rd7+36];
	xor.b32  	%r1025, %r1025, %r716;
$L__BB0_46:
	and.b32  	%r718, %r701, 4;
	setp.eq.s32 	%p26, %r718, 0;
	@%p26 bra 	$L__BB0_48;
	ld.global.u32 	%r719, [%rd7+40];
	xor.b32  	%r1029, %r1029, %r719;
	ld.global.u32 	%r720, [%rd7+44];
	xor.b32  	%r1028, %r1028, %r720;
	ld.global.u32 	%r721, [%rd7+48];
	xor.b32  	%r1027, %r1027, %r721;
	ld.global.u32 	%r722, [%rd7+52];
	xor.b32  	%r1026, %r1026, %r722;
	ld.global.u32 	%r723, [%rd7+56];
	xor.b32  	%r1025, %r1025, %r723;
$L__BB0_48:
	and.b32  	%r725, %r701, 8;
	setp.eq.s32 	%p27, %r725, 0;
	@%p27 bra 	$L__BB0_50;
	ld.global.u32 	%r726, [%rd7+60];
	xor.b32  	%r1029, %r1029, %r726;
	ld.global.u32 	%r727, [%rd7+64];
	xor.b32  	%r1028, %r1028, %r727;
	ld.global.u32 	%r728, [%rd7+68];
	xor.b32  	%r1027, %r1027, %r728;
	ld.global.u32 	%r729, [%rd7+72];
	xor.b32  	%r1026, %r1026, %r729;
	ld.global.u32 	%r730, [%rd7+76];
	xor.b32  	%r1025, %r1025, %r730;
$L__BB0_50:
	and.b32  	%r732, %r701, 16;
	setp.eq.s32 	%p28, %r732, 0;
	@%p28 bra 	$L__BB0_52;
	ld.global.u32 	%r733, [%rd7+80];
	xor.b32  	%r1029, %r1029, %r733;
	ld.global.u32 	%r734, [%rd7+84];
	xor.b32  	%r1028, %r1028, %r734;
	ld.global.u32 	%r735, [%rd7+88];
	xor.b32  	%r1027, %r1027, %r735;
	ld.global.u32 	%r736, [%rd7+92];
	xor.b32  	%r1026, %r1026, %r736;
	ld.global.u32 	%r737, [%rd7+96];
	xor.b32  	%r1025, %r1025, %r737;
$L__BB0_52:
	and.b32  	%r739, %r701, 32;
	setp.eq.s32 	%p29, %r739, 0;
	@%p29 bra 	$L__BB0_54;
	ld.global.u32 	%r740, [%rd7+100];
	xor.b32  	%r1029, %r1029, %r740;
	ld.global.u32 	%r741, [%rd7+104];
	xor.b32  	%r1028, %r1028, %r741;
	ld.global.u32 	%r742, [%rd7+108];
	xor.b32  	%r1027, %r1027, %r742;
	ld.global.u32 	%r743, [%rd7+112];
	xor.b32  	%r1026, %r1026, %r743;
	ld.global.u32 	%r744, [%rd7+116];
	xor.b32  	%r1025, %r1025, %r744;
$L__BB0_54:
	and.b32  	%r746, %r701, 64;
	setp.eq.s32 	%p30, %r746, 0;
	@%p30 bra 	$L__BB0_56;
	ld.global.u32 	%r747, [%rd7+120];
	xor.b32  	%r1029, %r1029, %r747;
	ld.global.u32 	%r748, [%rd7+124];
	xor.b32  	%r1028, %r1028, %r748;
	ld.global.u32 	%r749, [%rd7+128];
	xor.b32  	%r1027, %r1027, %r749;
	ld.global.u32 	%r750, [%rd7+132];
	xor.b32  	%r1026, %r1026, %r750;
	ld.global.u32 	%r751, [%rd7+136];
	xor.b32  	%r1025, %r1025, %r751;
$L__BB0_56:
	and.b32  	%r753, %r701, 128;
	setp.eq.s32 	%p31, %r753, 0;
	@%p31 bra 	$L__BB0_58;
	ld.global.u32 	%r754, [%rd7+140];
	xor.b32  	%r1029, %r1029, %r754;
	ld.global.u32 	%r755, [%rd7+144];
	xor.b32  	%r1028, %r1028, %r755;
	ld.global.u32 	%r756, [%rd7+148];
	xor.b32  	%r1027, %r1027, %r756;
	ld.global.u32 	%r757, [%rd7+152];
	xor.b32  	%r1026, %r1026, %r757;
	ld.global.u32 	%r758, [%rd7+156];
	xor.b32  	%r1025, %r1025, %r758;
$L__BB0_58:
	and.b32  	%r760, %r701, 256;
	setp.eq.s32 	%p32, %r760, 0;
	@%p32 bra 	$L__BB0_60;
	ld.global.u32 	%r761, [%rd7+160];
	xor.b32  	%r1029, %r1029, %r761;
	ld.global.u32 	%r762, [%rd7+164];
	xor.b32  	%r1028, %r1028, %r762;
	ld.global.u32 	%r763, [%rd7+168];
	xor.b32  	%r1027, %r1027, %r763;
	ld.global.u32 	%r764, [%rd7+172];
	xor.b32  	%r1026, %r1026, %r764;
	ld.global.u32 	%r765, [%rd7+176];
	xor.b32  	%r1025, %r1025, %r765;
$L__BB0_60:
	and.b32  	%r767, %r701, 512;
	setp.eq.s32 	%p33, %r767, 0;
	@%p33 bra 	$L__BB0_62;
	ld.global.u32 	%r768, [%rd7+180];
	xor.b32  	%r1029, %r1029, %r768;
	ld.global.u32 	%r769, [%rd7+184];
	xor.b32  	%r1028, %r1028, %r769;
	ld.global.u32 	%r770, [%rd7+188];
	xor.b32  	%r1027, %r1027, %r770;
	ld.global.u32 	%r771, [%rd7+192];
	xor.b32  	%r1026, %r1026, %r771;
	ld.global.u32 	%r772, [%rd7+196];
	xor.b32  	%r1025, %r1025, %r772;
$L__BB0_62:
	and.b32  	%r774, %r701, 1024;
	setp.eq.s32 	%p34, %r774, 0;
	@%p34 bra 	$L__BB0_64;
	ld.global.u32 	%r775, [%rd7+200];
	xor.b32  	%r1029, %r1029, %r775;
	ld.global.u32 	%r776, [%rd7+204];
	xor.b32  	%r1028, %r1028, %r776;
	ld.global.u32 	%r777, [%rd7+208];
	xor.b32  	%r1027, %r1027, %r777;
	ld.global.u32 	%r778, [%rd7+212];
	xor.b32  	%r1026, %r1026, %r778;
	ld.global.u32 	%r779, [%rd7+216];
	xor.b32  	%r1025, %r1025, %r779;
$L__BB0_64:
	and.b32  	%r781, %r701, 2048;
	setp.eq.s32 	%p35, %r781, 0;
	@%p35 bra 	$L__BB0_66;
	ld.global.u32 	%r782, [%rd7+220];
	xor.b32  	%r1029, %r1029, %r782;
	ld.global.u32 	%r783, [%rd7+224];
	xor.b32  	%r1028, %r1028, %r783;
	ld.global.u32 	%r784, [%rd7+228];
	xor.b32  	%r1027, %r1027, %r784;
	ld.global.u32 	%r785, [%rd7+232];
	xor.b32  	%r1026, %r1026, %r785;
	ld.global.u32 	%r786, [%rd7+236];
	xor.b32  	%r1025, %r1025, %r786;
$L__BB0_66:
	and.b32  	%r788, %r701, 4096;
	setp.eq.s32 	%p36, %r788, 0;
	@%p36 bra 	$L__BB0_68;
	ld.global.u32 	%r789, [%rd7+240];
	xor.b32  	%r1029, %r1029, %r789;
	ld.global.u32 	%r790, [%rd7+244];
	xor.b32  	%r1028, %r1028, %r790;
	ld.global.u32 	%r791, [%rd7+248];
	xor.b32  	%r1027, %r1027, %r791;
	ld.global.u32 	%r792, [%rd7+252];
	xor.b32  	%r1026, %r1026, %r792;
	ld.global.u32 	%r793, [%rd7+256];
	xor.b32  	%r1025, %r1025, %r793;
$L__BB0_68:
	and.b32  	%r795, %r701, 8192;
	setp.eq.s32 	%p37, %r795, 0;
	@%p37 bra 	$L__BB0_70;
	ld.global.u32 	%r796, [%rd7+260];
	xor.b32  	%r1029, %r1029, %r796;
	ld.global.u32 	%r797, [%rd7+264];
	xor.b32  	%r1028, %r1028, %r797;
	ld.global.u32 	%r798, [%rd7+268];
	xor.b32  	%r1027, %r1027, %r798;
	ld.global.u32 	%r799, [%rd7+272];
	xor.b32  	%r1026, %r1026, %r799;
	ld.global.u32 	%r800, [%rd7+276];
	xor.b32  	%r1025, %r1025, %r800;
$L__BB0_70:
	and.b32  	%r802, %r701, 16384;
	setp.eq.s32 	%p38, %r802, 0;
	@%p38 bra 	$L__BB0_72;
	ld.global.u32 	%r803, [%rd7+280];
	xor.b32  	%r1029, %r1029, %r803;
	ld.global.u32 	%r804, [%rd7+284];
	xor.b32  	%r1028, %r1028, %r804;
	ld.global.u32 	%r805, [%rd7+288];
	xor.b32  	%r1027, %r1027, %r805;
	ld.global.u32 	%r806, [%rd7+292];
	xor.b32  	%r1026, %r1026, %r806;
	ld.global.u32 	%r807, [%rd7+296];
	xor.b32  	%r1025, %r1025, %r807;
$L__BB0_72:
	and.b32  	%r809, %r701, 32768;
	setp.eq.s32 	%p39, %r809, 0;
	@%p39 bra 	$L__BB0_74;
	ld.global.u32 	%r810, [%rd7+300];
	xor.b32  	%r1029, %r1029, %r810;
	ld.global.u32 	%r811, [%rd7+304];
	xor.b32  	%r1028, %r1028, %r811;
	ld.global.u32 	%r812, [%rd7+308];
	xor.b32  	%r1027, %r1027, %r812;
	ld.global.u32 	%r813, [%rd7+312];
	xor.b32  	%r1026, %r1026, %r813;
	ld.global.u32 	%r814, [%rd7+316];
	xor.b32  	%r1025, %r1025, %r814;
$L__BB0_74:
	add.s32 	%r1116, %r1116, 16;
	setp.ne.s32 	%p40, %r1116, 32;
	@%p40 bra 	$L__BB0_42;
	mad.lo.s32 	%r815, %r1110, -31, %r200;
	add.s32 	%r1110, %r815, 1;
	setp.ne.s32 	%p41, %r1110, 5;
	@%p41 bra 	$L__BB0_41;
	st.local.u32 	[%rd1+4], %r1029;
	st.local.v2.u32 	[%rd1+8], {%r1028, %r1027};
	st.local.v2.u32 	[%rd1+16], {%r1026, %r1025};
	setp.ne.s64 	%p42, %rd4, 3;
	@%p42 bra 	$L__BB0_114;
	mov.b32 	%r1025, 0;
	mov.u32 	%r1026, %r1025;
	mov.u32 	%r1027, %r1025;
	mov.u32 	%r1028, %r1025;
	mov.u32 	%r1029, %r1025;
	mov.u32 	%r1202, %r1025;
$L__BB0_78:
	mul.wide.u32 	%rd26, %r1202, 4;
	add.s64 	%rd27, %rd1, %rd26;
	ld.local.u32 	%r375, [%rd27+4];
	shl.b32 	%r376, %r1202, 5;
	mov.b32 	%r1208, 0;
$L__BB0_79:
	.pragma "nounroll";
	shr.u32 	%r818, %r375, %r1208;
	and.b32  	%r819, %r818, 1;
	setp.eq.b32 	%p43, %r819, 1;
	not.pred 	%p44, %p43;
	add.s32 	%r820, %r376, %r1208;
	mul.lo.s32 	%r821, %r820, 5;
	mul.wide.u32 	%rd28, %r821, 4;
	add.s64 	%rd8, %rd5, %rd28;
	@%p44 bra 	$L__BB0_81;
	ld.global.u32 	%r822, [%rd8];
	xor.b32  	%r1029, %r1029, %r822;
	ld.global.u32 	%r823, [%rd8+4];
	xor.b32  	%r1028, %r1028, %r823;
	ld.global.u32 	%r824, [%rd8+8];
	xor.b32  	%r1027, %r1027, %r824;
	ld.global.u32 	%r825, [%rd8+12];
	xor.b32  	%r1026, %r1026, %r825;
	ld.global.u32 	%r826, [%rd8+16];
	xor.b32  	%r1025, %r1025, %r826;
$L__BB0_81:
	and.b32  	%r828, %r818, 2;
	setp.eq.s32 	%p45, %r828, 0;
	@%p45 bra 	$L__BB0_83;
	ld.global.u32 	%r829, [%rd8+20];
	xor.b32  	%r1029, %r1029, %r829;
	ld.global.u32 	%r830, [%rd8+24];
	xor.b32  	%r1028, %r1028, %r830;
	ld.global.u32 	%r831, [%rd8+28];
	xor.b32  	%r1027, %r1027, %r831;
	ld.global.u32 	%r832, [%rd8+32];
	xor.b32  	%r1026, %r1026, %r832;
	ld.global.u32 	%r833, [%rd8+36];
	xor.b32  	%r1025, %r1025, %r833;
$L__BB0_83:
	and.b32  	%r835, %r818, 4;
	setp.eq.s32 	%p46, %r835, 0;
	@%p46 bra 	$L__BB0_85;
	ld.global.u32 	%r836, [%rd8+40];
	xor.b32  	%r1029, %r1029, %r836;
	ld.global.u32 	%r837, [%rd8+44];
	xor.b32  	%r1028, %r1028, %r837;
	ld.global.u32 	%r838, [%rd8+48];
	xor.b32  	%r1027, %r1027, %r838;
	ld.global.u32 	%r839, [%rd8+52];
	xor.b32  	%r1026, %r1026, %r839;
	ld.global.u32 	%r840, [%rd8+56];
	xor.b32  	%r1025, %r1025, %r840;
$L__BB0_85:
	and.b32  	%r842, %r818, 8;
	setp.eq.s32 	%p47, %r842, 0;
	@%p47 bra 	$L__BB0_87;
	ld.global.u32 	%r843, [%rd8+60];
	xor.b32  	%r1029, %r1029, %r843;
	ld.global.u32 	%r844, [%rd8+64];
	xor.b32  	%r1028, %r1028, %r844;
	ld.global.u32 	%r845, [%rd8+68];
	xor.b32  	%r1027, %r1027, %r845;
	ld.global.u32 	%r846, [%rd8+72];
	xor.b32  	%r1026, %r1026, %r846;
	ld.global.u32 	%r847, [%rd8+76];
	xor.b32  	%r1025, %r1025, %r847;
$L__BB0_87:
	and.b32  	%r849, %r818, 16;
	setp.eq.s32 	%p48, %r849, 0;
	@%p48 bra 	$L__BB0_89;
	ld.global.u32 	%r850, [%rd8+80];
	xor.b32  	%r1029, %r1029, %r850;
	ld.global.u32 	%r851, [%rd8+84];
	xor.b32  	%r1028, %r1028, %r851;
	ld.global.u32 	%r852, [%rd8+88];
	xor.b32  	%r1027, %r1027, %r852;
	ld.global.u32 	%r853, [%rd8+92];
	xor.b32  	%r1026, %r1026, %r853;
	ld.global.u32 	%r854, [%rd8+96];
	xor.b32  	%r1025, %r1025, %r854;
$L__BB0_89:
	and.b32  	%r856, %r818, 32;
	setp.eq.s32 	%p49, %r856, 0;
	@%p49 bra 	$L__BB0_91;
	ld.global.u32 	%r857, [%rd8+100];
	xor.b32  	%r1029, %r1029, %r857;
	ld.global.u32 	%r858, [%rd8+104];
	xor.b32  	%r1028, %r1028, %r858;
	ld.global.u32 	%r859, [%rd8+108];
	xor.b32  	%r1027, %r1027, %r859;
	ld.global.u32 	%r860, [%rd8+112];
	xor.b32  	%r1026, %r1026, %r860;
	ld.global.u32 	%r861, [%rd8+116];
	xor.b32  	%r1025, %r1025, %r861;
$L__BB0_91:
	and.b32  	%r863, %r818, 64;
	setp.eq.s32 	%p50, %r863, 0;
	@%p50 bra 	$L__BB0_93;
	ld.global.u32 	%r864, [%rd8+120];
	xor.b32  	%r1029, %r1029, %r864;
	ld.global.u32 	%r865, [%rd8+124];
	xor.b32  	%r1028, %r1028, %r865;
	ld.global.u32 	%r866, [%rd8+128];
	xor.b32  	%r1027, %r1027, %r866;
	ld.global.u32 	%r867, [%rd8+132];
	xor.b32  	%r1026, %r1026, %r867;
	ld.global.u32 	%r868, [%rd8+136];
	xor.b32  	%r1025, %r1025, %r868;
$L__BB0_93:
	and.b32  	%r870, %r818, 128;
	setp.eq.s32 	%p51, %r870, 0;
	@%p51 bra 	$L__BB0_95;
	ld.global.u32 	%r871, [%rd8+140];
	xor.b32  	%r1029, %r1029, %r871;
	ld.global.u32 	%r872, [%rd8+144];
	xor.b32  	%r1028, %r1028, %r872;
	ld.global.u32 	%r873, [%rd8+148];
	xor.b32  	%r1027, %r1027, %r873;
	ld.global.u32 	%r874, [%rd8+152];
	xor.b32  	%r1026, %r1026, %r874;
	ld.global.u32 	%r875, [%rd8+156];
	xor.b32  	%r1025, %r1025, %r875;
$L__BB0_95:
	and.b32  	%r877, %r818, 256;
	setp.eq.s32 	%p52, %r877, 0;
	@%p52 bra 	$L__BB0_97;
	ld.global.u32 	%r878, [%rd8+160];
	xor.b32  	%r1029, %r1029, %r878;
	ld.global.u32 	%r879, [%rd8+164];
	xor.b32  	%r1028, %r1028, %r879;
	ld.global.u32 	%r880, [%rd8+168];
	xor.b32  	%r1027, %r1027, %r880;
	ld.global.u32 	%r881, [%rd8+172];
	xor.b32  	%r1026, %r1026, %r881;
	ld.global.u32 	%r882, [%rd8+176];
	xor.b32  	%r1025, %r1025, %r882;
$L__BB0_97:
	and.b32  	%r884, %r818, 512;
	setp.eq.s32 	%p53, %r884, 0;
	@%p53 bra 	$L__BB0_99;
	ld.global.u32 	%r885, [%rd8+180];
	xor.b32  	%r1029, %r1029, %r885;
	ld.global.u32 	%r886, [%rd8+184];
	xor.b32  	%r1028, %r1028, %r886;
	ld.global.u32 	%r887, [%rd8+188];
	xor.b32  	%r1027, %r1027, %r887;
	ld.global.u32 	%r888, [%rd8+192];
	xor.b32  	%r1026, %r1026, %r888;
	ld.global.u32 	%r889, [%rd8+196];
	xor.b32  	%r1025, %r1025, %r889;
$L__BB0_99:
	and.b32  	%r891, %r818, 1024;
	setp.eq.s32 	%p54, %r891, 0;
	@%p54 bra 	$L__BB0_101;
	ld.global.u32 	%r892, [%rd8+200];
	xor.b32  	%r1029, %r1029, %r892;
	ld.global.u32 	%r893, [%rd8+204];
	xor.b32  	%r1028, %r1028, %r893;
	ld.global.u32 	%r894, [%rd8+208];
	xor.b32  	%r1027, %r1027, %r894;
	ld.global.u32 	%r895, [%rd8+212];
	xor.b32  	%r1026, %r1026, %r895;
	ld.global.u32 	%r896, [%rd8+216];
	xor.b32  	%r1025, %r1025, %r896;
$L__BB0_101:
	and.b32  	%r898, %r818, 2048;
	setp.eq.s32 	%p55, %r898, 0;
	@%p55 bra 	$L__BB0_103;
	ld.global.u32 	%r899, [%rd8+220];
	xor.b32  	%r1029, %r1029, %r899;
	ld.global.u32 	%r900, [%rd8+224];
	xor.b32  	%r1028, %r1028, %r900;
	ld.global.u32 	%r901, [%rd8+228];
	xor.b32  	%r1027, %r1027, %r901;
	ld.global.u32 	%r902, [%rd8+232];
	xor.b32  	%r1026, %r1026, %r902;
	ld.global.u32 	%r903, [%rd8+236];
	xor.b32  	%r1025, %r1025, %r903;
$L__BB0_103:
	and.b32  	%r905, %r818, 4096;
	setp.eq.s32 	%p56, %r905, 0;
	@%p56 bra 	$L__BB0_105;
	ld.global.u32 	%r906, [%rd8+240];
	xor.b32  	%r1029, %r1029, %r906;
	ld.global.u32 	%r907, [%rd8+244];
	xor.b32  	%r1028, %r1028, %r907;
	ld.global.u32 	%r908, [%rd8+248];
	xor.b32  	%r1027, %r1027, %r908;
	ld.global.u32 	%r909, [%rd8+252];
	xor.b32  	%r1026, %r1026, %r909;
	ld.global.u32 	%r910, [%rd8+256];
	xor.b32  	%r1025, %r1025, %r910;
$L__BB0_105:
	and.b32  	%r912, %r818, 8192;
	setp.eq.s32 	%p57, %r912, 0;
	@%p57 bra 	$L__BB0_107;
	ld.global.u32 	%r913, [%rd8+260];
	xor.b32  	%r1029, %r1029, %r913;
	ld.global.u32 	%r914, [%rd8+264];
	xor.b32  	%r1028, %r1028, %r914;
	ld.global.u32 	%r915, [%rd8+268];
	xor.b32  	%r1027, %r1027, %r915;
	ld.global.u32 	%r916, [%rd8+272];
	xor.b32  	%r1026, %r1026, %r916;
	ld.global.u32 	%r917, [%rd8+276];
	xor.b32  	%r1025, %r1025, %r917;
$L__BB0_107:
	and.b32  	%r919, %r818, 16384;
	setp.eq.s32 	%p58, %r919, 0;
	@%p58 bra 	$L__BB0_109;
	ld.global.u32 	%r920, [%rd8+280];
	xor.b32  	%r1029, %r1029, %r920;
	ld.global.u32 	%r921, [%rd8+284];
	xor.b32  	%r1028, %r1028, %r921;
	ld.global.u32 	%r922, [%rd8+288];
	xor.b32  	%r1027, %r1027, %r922;
	ld.global.u32 	%r923, [%rd8+292];
	xor.b32  	%r1026, %r1026, %r923;
	ld.global.u32 	%r924, [%rd8+296];
	xor.b32  	%r1025, %r1025, %r924;
$L__BB0_109:
	and.b32  	%r926, %r818, 32768;
	setp.eq.s32 	%p59, %r926, 0;
	@%p59 bra 	$L__BB0_111;
	ld.global.u32 	%r927, [%rd8+300];
	xor.b32  	%r1029, %r1029, %r927;
	ld.global.u32 	%r928, [%rd8+304];
	xor.b32  	%r1028, %r1028, %r928;
	ld.global.u32 	%r929, [%rd8+308];
	xor.b32  	%r1027, %r1027, %r929;
	ld.global.u32 	%r930, [%rd8+312];
	xor.b32  	%r1026, %r1026, %r930;
	ld.global.u32 	%r931, [%rd8+316];
	xor.b32  	%r1025, %r1025, %r931;
$L__BB0_111:
	add.s32 	%r1208, %r1208, 16;
	setp.ne.s32 	%p60, %r1208, 32;
	@%p60 bra 	$L__BB0_79;
	mad.lo.s32 	%r932, %r1202, -31, %r376;
	add.s32 	%r1202, %r932, 1;
	setp.ne.s32 	%p61, %r1202, 5;
	@%p61 bra 	$L__BB0_78;
	st.local.u32 	[%rd1+4], %r1029;
	st.local.v2.u32 	[%rd1+8], {%r1028, %r1027};
	st.local.v2.u32 	[%rd1+16], {%r1026, %r1025};
$L__BB0_114:
	shr.u64 	%rd103, %rd3, 2;
	add.s32 	%r1012, %r1012, 1;
	setp.gt.u64 	%p62, %rd3, 3;
	@%p62 bra 	$L__BB0_2;
$L__BB0_115:
	shl.b32 	%r934, %r1, 3;
	mov.u32 	%r935, _ZZ4piMCPxyE13threadCounter;
	add.s32 	%r556, %r935, %r934;
	mov.b64 	%rd104, 0;
	st.shared.u64 	[%r556], %rd104;
	mul.lo.s32 	%r936, %r5, 1703105765;
	sub.s32 	%r937, %r4, %r936;
	add.s32 	%r1299, %r937, 6977678;
	mov.b32 	%r1305, 0;
$L__BB0_116:
	shr.u32 	%r938, %r1029, 2;
	xor.b32  	%r939, %r938, %r1029;
	shl.b32 	%r940, %r1025, 4;
	shl.b32 	%r941, %r939, 1;
	xor.b32  	%r942, %r941, %r940;
	xor.b32  	%r943, %r942, %r939;
	xor.b32  	%r944, %r943, %r1025;
	shr.u32 	%r945, %r1028, 2;
	xor.b32  	%r946, %r945, %r1028;
	shl.b32 	%r947, %r944, 4;
	shl.b32 	%r948, %r946, 1;
	xor.b32  	%r949, %r948, %r947;
	xor.b32  	%r950, %r949, %r946;
	xor.b32  	%r951, %r950, %r944;
	shr.u32 	%r952, %r1027, 2;
	xor.b32  	%r953, %r952, %r1027;
	shl.b32 	%r954, %r951, 4;
	shl.b32 	%r955, %r953, 1;
	xor.b32  	%r956, %r955, %r954;
	xor.b32  	%r957, %r956, %r953;
	xor.b32  	%r958, %r957, %r951;
	shr.u32 	%r959, %r1026, 2;
	xor.b32  	%r960, %r959, %r1026;
	shl.b32 	%r961, %r958, 4;
	shl.b32 	%r962, %r960, 1;
	xor.b32  	%r963, %r962, %r961;
	xor.b32  	%r964, %r963, %r960;
	xor.b32  	%r1029, %r964, %r958;
	shr.u32 	%r965, %r1025, 2;
	xor.b32  	%r966, %r965, %r1025;
	shl.b32 	%r967, %r1029, 4;
	shl.b32 	%r968, %r966, 1;
	xor.b32  	%r969, %r968, %r967;
	xor.b32  	%r970, %r969, %r966;
	xor.b32  	%r1028, %r970, %r1029;
	shr.u32 	%r971, %r944, 2;
	xor.b32  	%r972, %r971, %r944;
	shl.b32 	%r973, %r1028, 4;
	shl.b32 	%r974, %r972, 1;
	xor.b32  	%r975, %r974, %r973;
	xor.b32  	%r976, %r975, %r972;
	xor.b32  	%r1027, %r976, %r1028;
	shr.u32 	%r977, %r951, 2;
	xor.b32  	%r978, %r977, %r951;
	shl.b32 	%r979, %r1027, 4;
	shl.b32 	%r980, %r978, 1;
	xor.b32  	%r981, %r980, %r979;
	xor.b32  	%r982, %r981, %r978;
	xor.b32  	%r1026, %r982, %r1027;
	shr.u32 	%r983, %r958, 2;
	xor.b32  	%r984, %r983, %r958;
	shl.b32 	%r985, %r1026, 4;
	shl.b32 	%r986, %r984, 1;
	xor.b32  	%r987, %r986, %r985;
	xor.b32  	%r988, %r987, %r984;
	xor.b32  	%r1025, %r988, %r1026;
	add.s32 	%r989, %r1299, %r1025;
	add.s32 	%r990, %r944, %r1299;
	cvt.rn.f32.u32 	%f1, %r990;
	fma.rn.f32 	%f2, %f1, 0f2F800000, 0f2F000000;
	add.s32 	%r991, %r1299, %r951;
	add.s32 	%r992, %r991, 362437;
	cvt.rn.f32.u32 	%f3, %r992;
	fma.rn.f32 	%f4, %f3, 0f2F800000, 0f2F000000;
	mul.f32 	%f5, %f4, %f4;
	fma.rn.f32 	%f6, %f2, %f2, %f5;
	setp.le.f32 	%p63, %f6, 0f3F800000;
	selp.u64 	%rd30, 1, 0, %p63;
	add.s64 	%rd31, %rd104, %rd30;
	add.s32 	%r993, %r1299, %r958;
	add.s32 	%r994, %r993, 724874;
	cvt.rn.f32.u32 	%f7, %r994;
	fma.rn.f32 	%f8, %f7, 0f2F800000, 0f2F000000;
	add.s32 	%r995, %r1299, %r1029;
	add.s32 	%r996, %r995, 1087311;
	cvt.rn.f32.u32 	%f9, %r996;
	fma.rn.f32 	%f10, %f9, 0f2F800000, 0f2F000000;
	mul.f32 	%f11, %f10, %f10;
	fma.rn.f32 	%f12, %f8, %f8, %f11;
	setp.le.f32 	%p64, %f12, 0f3F800000;
	selp.u64 	%rd32, 1, 0, %p64;
	add.s64 	%rd33, %rd31, %rd32;
	or.pred  	%p65, %p63, %p64;
	add.s32 	%r997, %r1299, %r1028;
	add.s32 	%r998, %r997, 1449748;
	cvt.rn.f32.u32 	%f13, %r998;
	fma.rn.f32 	%f14, %f13, 0f2F800000, 0f2F000000;
	add.s32 	%r999, %r1299, %r1027;
	add.s32 	%r1000, %r999, 1812185;
	cvt.rn.f32.u32 	%f15, %r1000;
	fma.rn.f32 	%f16, %f15, 0f2F800000, 0f2F000000;
	mul.f32 	%f17, %f16, %f16;
	fma.rn.f32 	%f18, %f14, %f14, %f17;
	setp.le.f32 	%p66, %f18, 0f3F800000;
	selp.u64 	%rd34, 1, 0, %p66;
	add.s64 	%rd35, %rd33, %rd34;
	or.pred  	%p67, %p65, %p66;
	add.s32 	%r1001, %r1299, %r1026;
	add.s32 	%r1002, %r1001, 2174622;
	cvt.rn.f32.u32 	%f19, %r1002;
	fma.rn.f32 	%f20, %f19, 0f2F800000, 0f2F000000;
	add.s32 	%r1003, %r989, 2537059;
	cvt.rn.f32.u32 	%f21, %r1003;
	fma.rn.f32 	%f22, %f21, 0f2F800000, 0f2F000000;
	mul.f32 	%f23, %f22, %f22;
	fma.rn.f32 	%f24, %f20, %f20, %f23;
	setp.le.f32 	%p68, %f24, 0f3F800000;
	selp.u64 	%rd36, 1, 0, %p68;
	add.s64 	%rd104, %rd35, %rd36;
	or.pred  	%p69, %p67, %p68;
	not.pred 	%p70, %p69;
	@%p70 bra 	$L__BB0_118;
	st.shared.u64 	[%r556], %rd104;
$L__BB0_118:
	add.s32 	%r1305, %r1305, 4;
	add.s32 	%r1299, %r1299, 2899496;
	setp.ne.s32 	%p71, %r1305, 10000;
	@%p71 bra 	$L__BB0_116;
	setp.ne.s32 	%p72, %r1, 0;
	@%p72 bra 	$L__BB0_123;
	cvta.to.global.u64 	%rd38, %rd15;
	mul.wide.u32 	%rd39, %r2, 8;
	add.s64 	%rd12, %rd38, %rd39;
	mov.b64 	%rd105, 0;
	mov.b32 	%r1306, 128;
$L__BB0_121:
	add.s32 	%r1006, %r935, %r1306;
	ld.shared.u64 	%rd40, [%r1006+-128];
	add.s64 	%rd41, %rd105, %rd40;
	ld.shared.u64 	%rd42, [%r1006+-120];
	add.s64 	%rd43, %rd41, %rd42;
	ld.shared.u64 	%rd44, [%r1006+-112];
	add.s64 	%rd45, %rd43, %rd44;
	ld.shared.u64 	%rd46, [%r1006+-104];
	add.s64 	%rd47, %rd45, %rd46;
	ld.shared.u64 	%rd48, [%r1006+-96];
	add.s64 	%rd49, %rd47, %rd48;
	ld.shared.u64 	%rd50, [%r1006+-88];
	add.s64 	%rd51, %rd49, %rd50;
	ld.shared.u64 	%rd52, [%r1006+-80];
	add.s64 	%rd53, %rd51, %rd52;
	ld.shared.u64 	%rd54, [%r1006+-72];
	add.s64 	%rd55, %rd53, %rd54;
	ld.shared.u64 	%rd56, [%r1006+-64];
	add.s64 	%rd57, %rd55, %rd56;
	ld.shared.u64 	%rd58, [%r1006+-56];
	add.s64 	%rd59, %rd57, %rd58;
	ld.shared.u64 	%rd60, [%r1006+-48];
	add.s64 	%rd61, %rd59, %rd60;
	ld.shared.u64 	%rd62, [%r1006+-40];
	add.s64 	%rd63, %rd61, %rd62;
	ld.shared.u64 	%rd64, [%r1006+-32];
	add.s64 	%rd65, %rd63, %rd64;
	ld.shared.u64 	%rd66, [%r1006+-24];
	add.s64 	%rd67, %rd65, %rd66;
	ld.shared.u64 	%rd68, [%r1006+-16];
	add.s64 	%rd69, %rd67, %rd68;
	ld.shared.u64 	%rd70, [%r1006+-8];
	add.s64 	%rd71, %rd69, %rd70;
	ld.shared.u64 	%rd72, [%r1006];
	add.s64 	%rd73, %rd71, %rd72;
	ld.shared.u64 	%rd74, [%r1006+8];
	add.s64 	%rd75, %rd73, %rd74;
	ld.shared.u64 	%rd76, [%r1006+16];
	add.s64 	%rd77, %rd75, %rd76;
	ld.shared.u64 	%rd78, [%r1006+24];
	add.s64 	%rd79, %rd77, %rd78;
	ld.shared.u64 	%rd80, [%r1006+32];
	add.s64 	%rd81, %rd79, %rd80;
	ld.shared.u64 	%rd82, [%r1006+40];
	add.s64 	%rd83, %rd81, %rd82;
	ld.shared.u64 	%rd84, [%r1006+48];
	add.s64 	%rd85, %rd83, %rd84;
	ld.shared.u64 	%rd86, [%r1006+56];
	add.s64 	%rd87, %rd85, %rd86;
	ld.shared.u64 	%rd88, [%r1006+64];
	add.s64 	%rd89, %rd87, %rd88;
	ld.shared.u64 	%rd90, [%r1006+72];
	add.s64 	%rd91, %rd89, %rd90;
	ld.shared.u64 	%rd92, [%r1006+80];
	add.s64 	%rd93, %rd91, %rd92;
	ld.shared.u64 	%rd94, [%r1006+88];
	add.s64 	%rd95, %rd93, %rd94;
	ld.shared.u64 	%rd96, [%r1006+96];
	add.s64 	%rd97, %rd95, %rd96;
	ld.shared.u64 	%rd98, [%r1006+104];
	add.s64 	%rd99, %rd97, %rd98;
	ld.shared.u64 	%rd100, [%r1006+112];
	add.s64 	%rd101, %rd99, %rd100;
	ld.shared.u64 	%rd102, [%r1006+120];
	add.s64 	%rd105, %rd101, %rd102;
	add.s32 	%r1306, %r1306, 256;
	setp.ne.s32 	%p73, %r1306, 2176;
	@%p73 bra 	$L__BB0_121;
	st.global.u64 	[%rd12], %rd105;
$L__BB0_123:
	ret;

}


// ===== COMPILED SASS (sm_100) =====

	.target	sm_100

	.elftype	@"ET_EXEC"


//--------------------- .note.nv.tkinfo           --------------------------
	.section	.note.nv.tkinfo,"",@"SHT_NOTE"
	.sectionflags	@"SHF_NOTE_NV_TKINFO"
	.tkinfo
        /*0018*/ 	.word	0x00000002
        /*0030*/ 	.string	""
        /*0030*/ 	.string	"ptxas"
        /*0030*/ 	.string	"Cuda compilation tools, release 13.0, V13.0.88"
        /*0030*/ 	.string	"Build cuda_13.0.r13.0/compiler.36424714_0"
        /*0030*/ 	.string	"-arch sm_100 -m 64 "



//--------------------- .note.nv.cuinfo           --------------------------
	.section	.note.nv.cuinfo,"",@"SHT_NOTE"
	.sectionflags	@"SHF_NOTE_NV_CUINFO"
        /*0018*/ 	.short	0x0002
        /*001a*/ 	.short	0x0064
        /*001c*/ 	.short	0x0082
	.zero		2


//--------------------- .nv.info                  --------------------------
	.section	.nv.info,"",@"SHT_CUDA_INFO"
	.align	4


	//----- nvinfo : EIATTR_REGCOUNT
	.align		4
        /*0000*/ 	.byte	0x04, 0x2f
        /*0002*/ 	.short	(.L_10 - .L_9)
	.align		4
.L_9:
        /*0004*/ 	.word	index@(_Z4piMCPxy)
        /*0008*/ 	.word	0x0000001f


	//----- nvinfo : EIATTR_FRAME_SIZE
	.align		4
.L_10:
        /*000c*/ 	.byte	0x04, 0x11
        /*000e*/ 	.short	(.L_12 - .L_11)
	.align		4
.L_11:
        /*0010*/ 	.word	index@(_Z4piMCPxy)
        /*0014*/ 	.word	0x00000030


	//----- nvinfo : EIATTR_MIN_STACK_SIZE
	.align		4
.L_12:
        /*0018*/ 	.byte	0x04, 0x12
        /*001a*/ 	.short	(.L_14 - .L_13)
	.align		4
.L_13:
        /*001c*/ 	.word	index@(_Z4piMCPxy)
        /*0020*/ 	.word	0x00000030
.L_14:


//--------------------- .nv.compat                --------------------------
	.section	.nv.compat,"",@"SHT_CUDA_COMPAT_INFO"
	.align	4
        /*0000*/ 	.byte	0x02, 0x09, 0x00, 0x00, 0x02, 0x02, 0x01, 0x00, 0x02, 0x05, 0x05, 0x00, 0x03, 0x07, 0x01, 0x01
        /*0010*/ 	.byte	0x02, 0x03, 0x00, 0x00, 0x02, 0x06, 0x01, 0x00, 0x04, 0x0b, 0x08, 0x00, 0x01, 0x00, 0x00, 0x00
        /*0020*/ 	.byte	0x00, 0x00, 0x00, 0x00


//--------------------- .nv.info._Z4piMCPxy       --------------------------
	.section	.nv.info._Z4piMCPxy,"",@"SHT_CUDA_INFO"
	.sectionflags	@""
	.align	4


	//----- nvinfo : EIATTR_CUDA_API_VERSION
	.align		4
        /*0000*/ 	.byte	0x04, 0x37
        /*0002*/ 	.short	(.L_16 - .L_15)
.L_15:
        /*0004*/ 	.word	0x00000082


	//----- nvinfo : EIATTR_KPARAM_INFO
	.align		4
.L_16:
        /*0008*/ 	.byte	0x04, 0x17
        /*000a*/ 	.short	(.L_18 - .L_17)
.L_17:
        /*000c*/ 	.word	0x00000000
        /*0010*/ 	.short	0x0001
        /*0012*/ 	.short	0x0008
        /*0014*/ 	.byte	0x00, 0xf0, 0x21, 0x00


	//----- nvinfo : EIATTR_KPARAM_INFO
	.align		4
.L_18:
        /*0018*/ 	.byte	0x04, 0x17
        /*001a*/ 	.short	(.L_20 - .L_19)
.L_19:
        /*001c*/ 	.word	0x00000000
        /*0020*/ 	.short	0x0000
        /*0022*/ 	.short	0x0000
        /*0024*/ 	.byte	0x00, 0xf5, 0x21, 0x00


	//----- nvinfo : EIATTR_SPARSE_MMA_MASK
	.align		4
.L_20:
        /*0028*/ 	.byte	0x03, 0x50
        /*002a*/ 	.short	0x0000


	//----- nvinfo : EIATTR_MAXREG_COUNT
	.align		4
        /*002c*/ 	.byte	0x03, 0x1b
        /*002e*/ 	.short	0x00ff


	//----- nvinfo : EIATTR_MERCURY_ISA_VERSION
	.align		4
        /*0030*/ 	.byte	0x03, 0x5f
        /*0032*/ 	.short	0x0101


	//----- nvinfo : EIATTR_VRC_CTA_INIT_COUNT
	.align		4
        /*0034*/ 	.byte	0x02, 0x4a
	.zero		1
	.zero		1


	//----- nvinfo : EIATTR_EXIT_INSTR_OFFSETS
	.align		4
        /*0038*/ 	.byte	0x04, 0x1c
        /*003a*/ 	.short	(.L_22 - .L_21)


	//   ....[0]....
.L_21:
        /*003c*/ 	.word	0x00002e20


	//   ....[1]....
        /*0040*/ 	.word	0x000031e0


	//----- nvinfo : EIATTR_CRS_STACK_SIZE
	.align		4
.L_22:
        /*0044*/ 	.byte	0x04, 0x1e
        /*0046*/ 	.short	(.L_24 - .L_23)
.L_23:
        /*0048*/ 	.word	0x00000000


	//----- nvinfo : EIATTR_CBANK_PARAM_SIZE
	.align		4
.L_24:
        /*004c*/ 	.byte	0x03, 0x19
        /*004e*/ 	.short	0x0010


	//----- nvinfo : EIATTR_PARAM_CBANK
	.align		4
        /*0050*/ 	.byte	0x04, 0x0a
        /*0052*/ 	.short	(.L_26 - .L_25)
	.align		4
.L_25:
        /*0054*/ 	.word	index@(.nv.constant0._Z4piMCPxy)
        /*0058*/ 	.short	0x0380
        /*005a*/ 	.short	0x0010


	//----- nvinfo : EIATTR_SW_WAR
	.align		4
.L_26:
        /*005c*/ 	.byte	0x04, 0x36
        /*005e*/ 	.short	(.L_28 - .L_27)
.L_27:
        /*0060*/ 	.word	0x00000008
.L_28:


//--------------------- .nv.callgraph             --------------------------
	.section	.nv.callgraph,"",@"SHT_CUDA_CALLGRAPH"
	.align	4
	.sectionentsize	8
	.align		4
        /*0000*/ 	.word	0x00000000
	.align		4
        /*0004*/ 	.word	0xffffffff
	.align		4
        /*0008*/ 	.word	0x00000000
	.align		4
        /*000c*/ 	.word	0xfffffffe
	.align		4
        /*0010*/ 	.word	0x00000000
	.align		4
        /*0014*/ 	.word	0xfffffffd
	.align		4
        /*0018*/ 	.word	0x00000000
	.align		4
        /*001c*/ 	.word	0xfffffffc


//--------------------- .nv.constant4             --------------------------
	.section	.nv.constant4,"a",@progbits
	.align	8
	.align		8
.nv.constant4:
        /*0000*/ 	.dword	precalc_xorwow_matrix
	.align		8
        /*0008*/ 	.dword	precalc_xorwow_offset_matrix
	.align		8
        /*0010*/ 	.dword	mrg32k3aM1
	.align		8
        /*0018*/ 	.dword	mrg32k3aM2
	.align		8
        /*0020*/ 	.dword	mrg32k3aM1SubSeq
	.align		8
        /*0028*/ 	.dword	mrg32k3aM2SubSeq
	.align		8
        /*0030*/ 	.dword	mrg32k3aM1Seq
	.align		8
        /*0038*/ 	.dword	mrg32k3aM2Seq


//--------------------- .nv.constant3             --------------------------
	.section	.nv.constant3,"a",@progbits
	.align	8
.nv.constant3:
	.type		__cr_lgamma_table,@object
	.size		__cr_lgamma_table,(.L_8 - __cr_lgamma_table)
__cr_lgamma_table:
        /*0000*/ 	.byte	0x00, 0x00, 0x00, 0x00, 0x00, 0x00, 0x00, 0x00, 0x00, 0x00, 0x00, 0x00, 0x00, 0x00, 0x00, 0x00
        /*0010*/ 	.byte	0xef, 0x39, 0xfa, 0xfe, 0x42, 0x2e, 0xe6, 0x3f, 0x02, 0x20, 0x2a, 0xfa, 0x0b, 0xab, 0xfc, 0x3f
        /*0020*/ 	.byte	0xf9, 0x2c, 0x92, 0x7c, 0xa7, 0x6c, 0x09, 0x40, 0xc9, 0x79, 0x44, 0x3c, 0x64, 0x26, 0x13, 0x40
        /*0030*/ 	.byte	0xca, 0x01, 0xcf, 0x3a, 0x27, 0x51, 0x1a, 0x40, 0x30, 0xcc, 0x2d, 0xf3, 0xe1, 0x0c, 0x21, 0x40
        /*0040*/ 	.byte	0x0d, 0xb7, 0xfc, 0x82, 0x8e, 0x35, 0x25, 0x40
.L_8:


//--------------------- .text._Z4piMCPxy          --------------------------
	.section	.text._Z4piMCPxy,"ax",@progbits
	.align	128
        .global         _Z4piMCPxy
        .type           _Z4piMCPxy,@function
        .size           _Z4piMCPxy,(.L_x_14 - _Z4piMCPxy)
        .other          _Z4piMCPxy,@"STO_CUDA_ENTRY STV_DEFAULT"
_Z4piMCPxy:
.text._Z4piMCPxy:
[----:B------:R-:W0:Y:S08]  /*0000*/  LDC R1, c[0x0][0x37c] ;  /* 0x0000df00ff017b82 */ /* 0x000e300000000800 */
[----:B------:R-:W1:Y:S01]  /*0010*/  LDC.64 R2, c[0x0][0x388] ;  /* 0x0000e200ff027b82 */ /* 0x000e620000000a00 */
[----:B------:R-:W2:Y:S01]  /*0020*/  S2R R9, SR_TID.X ;  /* 0x0000000000097919 */ /* 0x000ea20000002100 */
[----:B------:R-:W2:Y:S01]  /*0030*/  LDCU UR4, c[0x0][0x360] ;  /* 0x00006c00ff0477ac */ /* 0x000ea20008000800 */
[----:B0-----:R-:W-:Y:S01]  /*0040*/  VIADD R1, R1, 0xffffffd0 ;  /* 0xffffffd001017836 */ /* 0x001fe20000000000 */
[----:B------:R-:W-:Y:S01]  /*0050*/  BSSY.RECONVERGENT B0, `(.L_x_0) ;  /* 0x0000265000007945 */ /* 0x000fe20003800200 */
[----:B------:R-:W2:Y:S01]  /*0060*/  S2R R12, SR_CTAID.X ;  /* 0x00000000000c7919 */ /* 0x000ea20000002500 */
[----:B------:R-:W0:Y:S01]  /*0070*/  LDCU.64 UR8, c[0x0][0x358] ;  /* 0x00006b00ff0877ac */ /* 0x000e220008000a00 */
[----:B-1----:R-:W-:-:S02]  /*0080*/  LOP3.LUT R0, R2, 0xaad26b49, RZ, 0x3c, !PT ;  /* 0xaad26b4902007812 */ /* 0x002fc400078e3cff */
[----:B------:R-:W-:-:S03]  /*0090*/  LOP3.LUT R2, R3, 0xf7dcefdd, RZ, 0x3c, !PT ;  /* 0xf7dcefdd03027812 */ /* 0x000fc600078e3cff */
[----:B------:R-:W-:Y:S02]  /*00a0*/  IMAD R0, R0, 0x4182bed5, RZ ;  /* 0x4182bed500007824 */ /* 0x000fe400078e02ff */
[----:B------:R-:W-:Y:S02]  /*00b0*/  IMAD R5, R2, -0x658354e5, RZ ;  /* 0x9a7cab1b02057824 */ /* 0x000fe400078e02ff */
[C---:B------:R-:W-:Y:S01]  /*00c0*/  VIADD R7, R0.reuse, 0x583f19 ;  /* 0x00583f1900077836 */ /* 0x040fe20000000000 */
[C---:B------:R-:W-:Y:S01]  /*00d0*/  LOP3.LUT R2, R0.reuse, 0x159a55e5, RZ, 0x3c, !PT ;  /* 0x159a55e500027812 */ /* 0x040fe200078e3cff */
[C---:B------:R-:W-:Y:S01]  /*00e0*/  VIADD R3, R5.reuse, 0x1f123bb5 ;  /* 0x1f123bb505037836 */ /* 0x040fe20000000000 */
[C---:B------:R-:W-:Y:S02]  /*00f0*/  IADD3 R4, PT, PT, R0.reuse, 0x64f0c9, R5 ;  /* 0x0064f0c900047810 */ /* 0x040fe40007ffe005 */
[----:B------:R-:W-:Y:S01]  /*0100*/  LOP3.LUT R6, R5, 0x5491333, RZ, 0x3c, !PT ;  /* 0x0549133305067812 */ /* 0x000fe200078e3cff */
[----:B------:R-:W-:Y:S01]  /*0110*/  VIADD R5, R0, 0x75bcd15 ;  /* 0x075bcd1500057836 */ /* 0x000fe20000000000 */
[----:B------:R1:W-:Y:S01]  /*0120*/  STL.64 [R1+0x8], R2 ;  /* 0x0000080201007387 */ /* 0x0003e20000100a00 */
[----:B--2---:R-:W-:-:S03]  /*0130*/  IMAD R0, R12, UR4, R9 ;  /* 0x000000040c007c24 */ /* 0x004fc6000f8e0209 */
[----:B------:R1:W-:Y:S02]  /*0140*/  STL.64 [R1], R4 ;  /* 0x0000000401007387 */ /* 0x0003e40000100a00 */
[----:B------:R-:W-:Y:S02]  /*0150*/  ISETP.NE.AND P0, PT, R0, RZ, PT ;  /* 0x000000ff0000720c */ /* 0x000fe40003f05270 */
[----:B------:R1:W-:Y:S11]  /*0160*/  STL.64 [R1+0x10], R6 ;  /* 0x0000100601007387 */ /* 0x0003f60000100a00 */
[----:B0-----:R-:W-:Y:S05]  /*0170*/  @!P0 BRA `(.L_x_1) ;  /* 0x0000002400488947 */ /* 0x001fea0003800000 */
[--C-:B-1----:R-:W-:Y:S01]  /*0180*/  SHF.R.S32.HI R4, RZ, 0x1f, R0.reuse ;  /* 0x0000001fff047819 */ /* 0x102fe20000011400 */
[----:B------:R-:W-:Y:S02]  /*0190*/  IMAD.MOV.U32 R15, RZ, RZ, R0 ;  /* 0x000000ffff0f7224 */ /* 0x000fe400078e0000 */
[----:B------:R-:W-:-:S07]  /*01a0*/  IMAD.MOV.U32 R13, RZ, RZ, RZ ;  /* 0x000000ffff0d7224 */ /* 0x000fce00078e00ff */
.L_x_10:
[----:B------:R-:W-:Y:S01]  /*01b0*/  LOP3.LUT R0, R15, 0x3, RZ, 0xc0, !PT ;  /* 0x000000030f007812 */ /* 0x000fe200078ec0ff */
[----:B------:R-:W-:Y:S03]  /*01c0*/  BSSY.RECONVERGENT B1, `(.L_x_2) ;  /* 0x0000247000017945 */ /* 0x000fe60003800200 */
[----:B------:R-:W-:-:S04]  /*01d0*/  ISETP.NE.U32.AND P0, PT, R0, RZ, PT ;  /* 0x000000ff0000720c */ /* 0x000fc80003f05070 */
[----:B------:R-:W-:-:S13]  /*01e0*/  ISETP.NE.AND.EX P0, PT, RZ, RZ, PT, P0 ;  /* 0x000000ffff00720c */ /* 0x000fda0003f05300 */
[----:B0-----:R-:W-:Y:S05]  /*01f0*/  @!P0 BRA `(.L_x_3) ;  /* 0x00000024000c8947 */ /* 0x001fea0003800000 */
[----:B------:R-:W0:Y:S01]  /*0200*/  LDC.64 R8, c[0x4][RZ] ;  /* 0x01000000ff087b82 */ /* 0x000e220000000a00 */
[----:B------:R-:W-:Y:S01]  /*0210*/  IMAD.MOV.U32 R0, RZ, RZ, RZ ;  /* 0x000000ffff007224 */ /* 0x000fe200078e00ff */
[----:B------:R-:W-:Y:S02]  /*0220*/  CS2R R6, SRZ ;  /* 0x0000000000067805 */ /* 0x000fe4000001ff00 */
[----:B------:R-:W-:Y:S01]  /*0230*/  CS2R R2, SRZ ;  /* 0x0000000000027805 */ /* 0x000fe2000001ff00 */
[----:B------:R-:W-:Y:S02]  /*0240*/  IMAD.MOV.U32 R5, RZ, RZ, RZ ;  /* 0x000000ffff057224 */ /* 0x000fe400078e00ff */
[----:B0-----:R-:W-:-:S07]  /*0250*/  IMAD.WIDE.U32 R8, R13, 0xc80, R8 ;  /* 0x00000c800d087825 */ /* 0x001fce00078e0008 */
.L_x_5:
[----:B------:R-:W-:-:S06]  /*0260*/  IMAD R14, R0, 0x4, R1 ;  /* 0x00000004000e7824 */ /* 0x000fcc00078e0201 */
[----:B------:R-:W5:Y:S01]  /*0270*/  LDL R14, [R14+0x4] ;  /* 0x000004000e0e7983 */ /* 0x000f620000100800 */
[----:B------:R-:W-:-:S05]  /*0280*/  UMOV UR4, URZ ;  /* 0x000000ff00047c82 */ /* 0x000fca0008000000 */
.L_x_4:
[----:B-----5:R-:W-:Y:S01]  /*0290*/  SHF.R.U32.HI R22, RZ, UR4, R14 ;  /* 0x00000004ff167c19 */ /* 0x020fe2000801160e */
[----:B------:R-:W-:-:S03]  /*02a0*/  IMAD.SHL.U32 R10, R0, 0x20, RZ ;  /* 0x00000020000a7824 */ /* 0x000fc600078e00ff */
[----:B------:R-:W-:Y:S01]  /*02b0*/  LOP3.LUT R11, R22, 0x1, RZ, 0xc0, !PT ;  /* 0x00000001160b7812 */ /* 0x000fe200078ec0ff */
[----:B------:R-:W-:-:S03]  /*02c0*/  VIADD R10, R10, UR4 ;  /* 0x000000040a0a7c36 */ /* 0x000fc60008000000 */
[----:B------:R-:W-:Y:S01]  /*02d0*/  ISETP.NE.U32.AND P0, PT, R11, 0x1, PT ;  /* 0x000000010b00780c */ /* 0x000fe20003f05070 */
[----:B------:R-:W-:-:S03]  /*02e0*/  IMAD R11, R10, 0x5, RZ ;  /* 0x000000050a0b7824 */ /* 0x000fc600078e02ff */
[----:B------:R-:W-:Y:S01]  /*02f0*/  R2P PR, R22, 0x7e ;  /* 0x0000007e16007804 */ /* 0x000fe20000000000 */
[----:B------:R-:W-:-:S08]  /*0300*/  IMAD.WIDE.U32 R10, R11, 0x4, R8 ;  /* 0x000000040b0a7825 */ /* 0x000fd000078e0008 */
[----:B------:R-:W2:Y:S04]  /*0310*/  @!P0 LDG.E R16, desc[UR8][R10.64+0x10] ;  /* 0x000010080a108981 */ /* 0x000ea8000c1e1900 */
[----:B------:R-:W3:Y:S04]  /*0320*/  @P1 LDG.E R18, desc[UR8][R10.64+0x24] ;  /* 0x000024080a121981 */ /* 0x000ee8000c1e1900 */
[----:B------:R-:W4:Y:S04]  /*0330*/  @P2 LDG.E R20, desc[UR8][R10.64+0x38] ;  /* 0x000038080a142981 */ /* 0x000f28000c1e1900 */
[----:B------:R-:W4:Y:S04]  /*0340*/  @P3 LDG.E R24, desc[UR8][R10.64+0x4c] ;  /* 0x00004c080a183981 */ /* 0x000f28000c1e1900 */
[----:B------:R-:W4:Y:S04]  /*0350*/  @P4 LDG.E R26, desc[UR8][R10.64+0x60] ;  /* 0x000060080a1a4981 */ /* 0x000f28000c1e1900 */
[----:B------:R-:W4:Y:S04]  /*0360*/  @!P0 LDG.E R17, desc[UR8][R10.64+0x4] ;  /* 0x000004080a118981 */ /* 0x000f28000c1e1900 */
[----:B------:R-:W4:Y:S04]  /*0370*/  @!P0 LDG.E R19, desc[UR8][R10.64+0xc] ;  /* 0x00000c080a138981 */ /* 0x000f28000c1e1900 */
[----:B------:R-:W4:Y:S04]  /*0380*/  @P1 LDG.E R21, desc[UR8][R10.64+0x18] ;  /* 0x000018080a151981 */ /* 0x000f28000c1e1900 */
[----:B------:R-:W4:Y:S04]  /*0390*/  @P3 LDG.E R23, desc[UR8][R10.64+0x40] ;  /* 0x000040080a173981 */ /* 0x000f28000c1e1900 */
[----:B------:R-:W4:Y:S04]  /*03a0*/  @P5 LDG.E R25, desc[UR8][R10.64+0x70] ;  /* 0x000070080a195981 */ /* 0x000f28000c1e1900 */
[----:B------:R-:W4:Y:S01]  /*03b0*/  @P6 LDG.E R28, desc[UR8][R10.64+0x88] ;  /* 0x000088080a1c6981 */ /* 0x000f22000c1e1900 */
[----:B--2---:R-:W-:-:S03]  /*03c0*/  @!P0 LOP3.LUT R7, R7, R16, RZ, 0x3c, !PT ;  /* 0x0000001007078212 */ /* 0x004fc600078e3cff */
[----:B------:R-:W2:Y:S01]  /*03d0*/  @!P0 LDG.E R16, desc[UR8][R10.64] ;  /* 0x000000080a108981 */ /* 0x000ea2000c1e1900 */
[----:B---3--:R-:W-:-:S03]  /*03e0*/  @P1 LOP3.LUT R7, R7, R18, RZ, 0x3c, !PT ;  /* 0x0000001207071212 */ /* 0x008fc600078e3cff */
[----:B------:R-:W3:Y:S01]  /*03f0*/  @!P0 LDG.E R18, desc[UR8][R10.64+0x8] ;  /* 0x000008080a128981 */ /* 0x000ee2000c1e1900 */
[----:B----4-:R-:W-:-:S03]  /*0400*/  @P2 LOP3.LUT R7, R7, R20, RZ, 0x3c, !PT ;  /* 0x0000001407072212 */ /* 0x010fc600078e3cff */
[----:B------:R-:W4:Y:S01]  /*0410*/  @P1 LDG.E R20, desc[UR8][R10.64+0x14] ;  /* 0x000014080a141981 */ /* 0x000f22000c1e1900 */
[----:B------:R-:W-:-:S03]  /*0420*/  @P3 LOP3.LUT R7, R7, R24, RZ, 0x3c, !PT ;  /* 0x0000001807073212 */ /* 0x000fc600078e3cff */
[----:B------:R-:W4:Y:S01]  /*0430*/  @P5 LDG.E R24, desc[UR8][R10.64+0x74] ;  /* 0x000074080a185981 */ /* 0x000f22000c1e1900 */
[----:B------:R-:W-:-:S03]  /*0440*/  @P4 LOP3.LUT R7, R7, R26, RZ, 0x3c, !PT ;  /* 0x0000001a07074212 */ /* 0x000fc600078e3cff */
[----:B------:R-:W4:Y:S01]  /*0450*/  @P3 LDG.E R26, desc[UR8][R10.64+0x44] ;  /* 0x000044080a1a3981 */ /* 0x000f22000c1e1900 */
[----:B------:R-:W-:-:S03]  /*0460*/  @!P0 LOP3.LUT R2, R2, R17, RZ, 0x3c, !PT ;  /* 0x0000001102028212 */ /* 0x000fc600078e3cff */
[----:B------:R-:W4:Y:S01]  /*0470*/  @P1 LDG.E R17, desc[UR8][R10.64+0x20] ;  /* 0x000020080a111981 */ /* 0x000f22000c1e1900 */
[----:B------:R-:W-:-:S03]  /*0480*/  @!P0 LOP3.LUT R6, R6, R19, RZ, 0x3c, !PT ;  /* 0x0000001306068212 */ /* 0x000fc600078e3cff */
[----:B------:R-:W4:Y:S01]  /*0490*/  @P2 LDG.E R19, desc[UR8][R10.64+0x2c] ;  /* 0x00002c080a132981 */ /* 0x000f22000c1e1900 */
[----:B------:R-:W-:-:S03]  /*04a0*/  @P1 LOP3.LUT R2, R2, R21, RZ, 0x3c, !PT ;  /* 0x0000001502021212 */ /* 0x000fc600078e3cff */
[----:B------:R-:W4:Y:S01]  /*04b0*/  @P2 LDG.E R21, desc[UR8][R10.64+0x34] ;  /* 0x000034080a152981 */ /* 0x000f22000c1e1900 */
[----:B--2---:R-:W-:-:S03]  /*04c0*/  @!P0 LOP3.LUT R5, R5, R16, RZ, 0x3c, !PT ;  /* 0x0000001005058212 */ /* 0x004fc600078e3cff */
[----:B------:R-:W2:Y:S01]  /*04d0*/  @P1 LDG.E R16, desc[UR8][R10.64+0x1c] ;  /* 0x00001c080a101981 */ /* 0x000ea2000c1e1900 */
[----:B---3--:R-:W-:-:S03]  /*04e0*/  @!P0 LOP3.LUT R3, R3, R18, RZ, 0x3c, !PT ;  /* 0x0000001203038212 */ /* 0x008fc600078e3cff */
[----:B------:R-:W3:Y:S01]  /*04f0*/  @P2 LDG.E R18, desc[UR8][R10.64+0x28] ;  /* 0x000028080a122981 */ /* 0x000ee2000c1e1900 */
[----:B----4-:R-:W-:-:S03]  /*0500*/  @P1 LOP3.LUT R5, R5, R20, RZ, 0x3c, !PT ;  /* 0x0000001405051212 */ /* 0x010fc600078e3cff */
[----:B------:R-:W4:Y:S01]  /*0510*/  @P2 LDG.E R20, desc[UR8][R10.64+0x30] ;  /* 0x000030080a142981 */ /* 0x000f22000c1e1900 */
[----:B------:R-:W-:-:S03]  /*0520*/  @P5 LOP3.LUT R7, R7, R24, RZ, 0x3c, !PT ;  /* 0x0000001807075212 */ /* 0x000fc600078e3cff */
[----:B------:R-:W4:Y:S01]  /*0530*/  @P3 LDG.E R24, desc[UR8][R10.64+0x3c] ;  /* 0x00003c080a183981 */ /* 0x000f22000c1e1900 */
[----:B------:R-:W-:-:S03]  /*0540*/  @P1 LOP3.LUT R6, R6, R17, RZ, 0x3c, !PT ;  /* 0x0000001106061212 */ /* 0x000fc600078e3cff */
[----:B------:R-:W4:Y:S01]  /*0550*/  @P3 LDG.E R17, desc[UR8][R10.64+0x48] ;  /* 0x000048080a113981 */ /* 0x000f22000c1e1900 */
[----:B------:R-:W-:-:S03]  /*0560*/  @P2 LOP3.LUT R2, R2, R19, RZ, 0x3c, !PT ;  /* 0x0000001302022212 */ /* 0x000fc600078e3cff */
[----:B------:R-:W4:Y:S01]  /*0570*/  @P4 LDG.E R19, desc[UR8][R10.64+0x54] ;  /* 0x000054080a134981 */ /* 0x000f22000c1e1900 */
[----:B------:R-:W-:Y:S02]  /*0580*/  @P2 LOP3.LUT R6, R6, R21, RZ, 0x3c, !PT ;  /* 0x0000001506062212 */ /* 0x000fe400078e3cff */
[----:B------:R-:W-:Y:S01]  /*0590*/  @P3 LOP3.LUT R2, R2, R23, RZ, 0x3c, !PT ;  /* 0x0000001702023212 */ /* 0x000fe200078e3cff */
[----:B------:R-:W4:Y:S04]  /*05a0*/  @P4 LDG.E R21, desc[UR8][R10.64+0x5c] ;  /* 0x00005c080a154981 */ /* 0x000f28000c1e1900 */
[----:B------:R-:W4:Y:S01]  /*05b0*/  @P5 LDG.E R23, desc[UR8][R10.64+0x68] ;  /* 0x000068080a175981 */ /* 0x000f22000c1e1900 */
[----:B--2---:R-:W-:-:S03]  /*05c0*/  @P1 LOP3.LUT R3, R3, R16, RZ, 0x3c, !PT ;  /* 0x0000001003031212 */ /* 0x004fc600078e3cff */
[----:B------:R-:W2:Y:S01]  /*05d0*/  @P4 LDG.E R16, desc[UR8][R10.64+0x50] ;  /* 0x000050080a104981 */ /* 0x000ea2000c1e1900 */
[----:B---3--:R-:W-:-:S03]  /*05e0*/  @P2 LOP3.LUT R5, R5, R18, RZ, 0x3c, !PT ;  /* 0x0000001205052212 */ /* 0x008fc600078e3cff */
[----:B------:R-:W3:Y:S01]  /*05f0*/  @P4 LDG.E R18, desc[UR8][R10.64+0x58] ;  /* 0x000058080a124981 */ /* 0x000ee2000c1e1900 */
[----:B----4-:R-:W-:-:S03]  /*0600*/  @P2 LOP3.LUT R3, R3, R20, RZ, 0x3c, !PT ;  /* 0x0000001403032212 */ /* 0x010fc600078e3cff */
[----:B------:R-:W4:Y:S01]  /*0610*/  @P5 LDG.E R20, desc[UR8][R10.64+0x64] ;  /* 0x000064080a145981 */ /* 0x000f22000c1e1900 */
[----:B------:R-:W-:-:S03]  /*0620*/  @P3 LOP3.LUT R5, R5, R24, RZ, 0x3c, !PT ;  /* 0x0000001805053212 */ /* 0x000fc600078e3cff */
[----:B------:R-:W4:Y:S01]  /*0630*/  @P5 LDG.E R24, desc[UR8][R10.64+0x6c] ;  /* 0x00006c080a185981 */ /* 0x000f22000c1e1900 */
[----:B------:R-:W-:Y:S02]  /*0640*/  LOP3.LUT P0, RZ, R22, 0x80, RZ, 0xc0, !PT ;  /* 0x0000008016ff7812 */ /* 0x000fe4000780c0ff */
[----:B------:R-:W-:Y:S02]  /*0650*/  @P3 LOP3.LUT R3, R3, R26, RZ, 0x3c, !PT ;  /* 0x0000001a03033212 */ /* 0x000fe400078e3cff */
[----:B------:R-:W-:Y:S02]  /*0660*/  @P3 LOP3.LUT R6, R6, R17, RZ, 0x3c, !PT ;  /* 0x0000001106063212 */ /* 0x000fe400078e3cff */
[----:B------:R-:W4:Y:S01]  /*0670*/  @P6 LDG.E R17, desc[UR8][R10.64+0x7c] ;  /* 0x00007c080a116981 */ /* 0x000f22000c1e1900 */
[----:B------:R-:W-:-:S03]  /*0680*/  @P4 LOP3.LUT R2, R2, R19, RZ, 0x3c, !PT ;  /* 0x0000001302024212 */ /* 0x000fc600078e3cff */
[----:B------:R-:W4:Y:S01]  /*0690*/  @P6 LDG.E R19, desc[UR8][R10.64+0x84] ;  /* 0x000084080a136981 */ /* 0x000f22000c1e1900 */
[----:B------:R-:W-:-:S03]  /*06a0*/  @P4 LOP3.LUT R6, R6, R21, RZ, 0x3c, !PT ;  /* 0x0000001506064212 */ /* 0x000fc600078e3cff */
[----:B------:R-:W4:Y:S01]  /*06b0*/  @P0 LDG.E R26, desc[UR8][R10.64+0x9c] ;  /* 0x00009c080a1a0981 */ /* 0x000f22000c1e1900 */
[----:B------:R-:W-:-:S03]  /*06c0*/  @P5 LOP3.LUT R2, R2, R23, RZ, 0x3c, !PT ;  /* 0x0000001702025212 */ /* 0x000fc600078e3cff */
        /* <DEDUP_REMOVED lines=10> */
[----:B------:R-:W-:Y:S02]  /*0770*/  @P5 LOP3.LUT R6, R6, R25, RZ, 0x3c, !PT ;  /* 0x0000001906065212 */ /* 0x000fe400078e3cff */
[----:B------:R-:W-:Y:S02]  /*0780*/  @P6 LOP3.LUT R7, R7, R28, RZ, 0x3c, !PT ;  /* 0x0000001c07076212 */ /* 0x000fe400078e3cff */
[----:B------:R-:W-:Y:S02]  /*0790*/  @P6 LOP3.LUT R2, R2, R17, RZ, 0x3c, !PT ;  /* 0x0000001102026212 */ /* 0x000fe400078e3cff */
[----:B------:R-:W-:Y:S02]  /*07a0*/  @P6 LOP3.LUT R6, R6, R19, RZ, 0x3c, !PT ;  /* 0x0000001306066212 */ /* 0x000fe400078e3cff */
[----:B------:R-:W-:Y:S02]  /*07b0*/  @P0 LOP3.LUT R7, R7, R26, RZ, 0x3c, !PT ;  /* 0x0000001a07070212 */ /* 0x000fe400078e3cff */
[----:B------:R-:W-:-:S02]  /*07c0*/  @P0 LOP3.LUT R2, R2, R21, RZ, 0x3c, !PT ;  /* 0x0000001502020212 */ /* 0x000fc400078e3cff */
[----:B------:R-:W-:Y:S02]  /*07d0*/  @P0 LOP3.LUT R6, R6, R23, RZ, 0x3c, !PT ;  /* 0x0000001706060212 */ /* 0x000fe400078e3cff */
[----:B--2---:R-:W-:Y:S02]  /*07e0*/  @P6 LOP3.LUT R5, R5, R16, RZ, 0x3c, !PT ;  /* 0x0000001005056212 */ /* 0x004fe400078e3cff */
[----:B---3--:R-:W-:Y:S02]  /*07f0*/  @P6 LOP3.LUT R3, R3, R18, RZ, 0x3c, !PT ;  /* 0x0000001203036212 */ /* 0x008fe400078e3cff */
[----:B----4-:R-:W-:Y:S02]  /*0800*/  @P0 LOP3.LUT R5, R5, R20, RZ, 0x3c, !PT ;  /* 0x0000001405050212 */ /* 0x010fe400078e3cff */
[----:B------:R-:W-:Y:S02]  /*0810*/  @P0 LOP3.LUT R3, R3, R24, RZ, 0x3c, !PT ;  /* 0x0000001803030212 */ /* 0x000fe400078e3cff */
[----:B------:R-:W-:-:S13]  /*0820*/  R2P PR, R22.B1, 0x7f ;  /* 0x0000007f16007804 */ /* 0x000fda0000001000 */
[----:B------:R-:W2:Y:S04]  /*0830*/  @P0 LDG.E R18, desc[UR8][R10.64+0xa0] ;  /* 0x0000a0080a120981 */ /* 0x000ea8000c1e1900 */
[----:B------:R-:W3:Y:S04]  /*0840*/  @P0 LDG.E R19, desc[UR8][R10.64+0xa4] ;  /* 0x0000a4080a130981 */ /* 0x000ee8000c1e1900 */
[----:B------:R-:W4:Y:S04]  /*0850*/  @P0 LDG.E R20, desc[UR8][R10.64+0xa8] ;  /* 0x0000a8080a140981 */ /* 0x000f28000c1e1900 */
[----:B------:R-:W4:Y:S04]  /*0860*/  @P0 LDG.E R21, desc[UR8][R10.64+0xac] ;  /* 0x0000ac080a150981 */ /* 0x000f28000c1e1900 */
[----:B------:R-:W4:Y:S04]  /*0870*/  @P0 LDG.E R24, desc[UR8][R10.64+0xb0] ;  /* 0x0000b0080a180981 */ /* 0x000f28000c1e1900 */
[----:B------:R-:W4:Y:S04]  /*0880*/  @P1 LDG.E R16, desc[UR8][R10.64+0xbc] ;  /* 0x0000bc080a101981 */ /* 0x000f28000c1e1900 */
[----:B------:R-:W4:Y:S04]  /*0890*/  @P1 LDG.E R26, desc[UR8][R10.64+0xb4] ;  /* 0x0000b4080a1a1981 */ /* 0x000f28000c1e1900 */
        /* <DEDUP_REMOVED lines=11> */
[----:B------:R-:W-:Y:S01]  /*0950*/  LOP3.LUT P0, RZ, R22, 0x8000, RZ, 0xc0, !PT ;  /* 0x0000800016ff7812 */ /* 0x000fe2000780c0ff */
[----:B------:R-:W4:Y:S01]  /*0960*/  @P2 LDG.E R24, desc[UR8][R10.64+0xd8] ;  /* 0x0000d8080a182981 */ /* 0x000f22000c1e1900 */
[----:B------:R-:W-:-:S03]  /*0970*/  @P1 LOP3.LUT R3, R3, R16, RZ, 0x3c, !PT ;  /* 0x0000001003031212 */ /* 0x000fc600078e3cff */
[----:B------:R-:W4:Y:S01]  /*0980*/  @P2 LDG.E R22, desc[UR8][R10.64+0xd0] ;  /* 0x0000d0080a162981 */ /* 0x000f22000c1e1900 */
[----:B------:R-:W-:-:S03]  /*0990*/  @P1 LOP3.LUT R5, R5, R26, RZ, 0x3c, !PT ;  /* 0x0000001a05051212 */ /* 0x000fc600078e3cff */
[----:B------:R-:W4:Y:S01]  /*09a0*/  @P3 LDG.E R16, desc[UR8][R10.64+0xe4] ;  /* 0x0000e4080a103981 */ /* 0x000f22000c1e1900 */
[----:B------:R-:W-:-:S03]  /*09b0*/  @P1 LOP3.LUT R2, R2, R23, RZ, 0x3c, !PT ;  /* 0x0000001702021212 */ /* 0x000fc600078e3cff */
[----:B------:R-:W4:Y:S01]  /*09c0*/  @P3 LDG.E R26, desc[UR8][R10.64+0xdc] ;  /* 0x0000dc080a1a3981 */ /* 0x000f22000c1e1900 */
[----:B------:R-:W-:-:S03]  /*09d0*/  @P1 LOP3.LUT R6, R6, R17, RZ, 0x3c, !PT ;  /* 0x0000001106061212 */ /* 0x000fc600078e3cff */
        /* <DEDUP_REMOVED lines=43> */
[----:B------:R-:W-:-:S04]  /*0c90*/  UIADD3 UR4, UPT, UPT, UR4, 0x10, URZ ;  /* 0x0000001004047890 */ /* 0x000fc8000fffe0ff */
[----:B------:R-:W-:Y:S01]  /*0ca0*/  UISETP.NE.AND UP0, UPT, UR4, 0x20, UPT ;  /* 0x000000200400788c */ /* 0x000fe2000bf05270 */
[----:B--2---:R-:W-:Y:S02]  /*0cb0*/  @P5 LOP3.LUT R7, R7, R18, RZ, 0x3c, !PT ;  /* 0x0000001207075212 */ /* 0x004fe400078e3cff */
[----:B---3--:R-:W-:Y:S02]  /*0cc0*/  @P6 LOP3.LUT R2, R2, R19, RZ, 0x3c, !PT ;  /* 0x0000001302026212 */ /* 0x008fe400078e3cff */
[----:B----4-:R-:W-:Y:S02]  /*0cd0*/  @P6 LOP3.LUT R5, R5, R20, RZ, 0x3c, !PT ;  /* 0x0000001405056212 */ /* 0x010fe400078e3cff */
[----:B------:R-:W-:Y:S02]  /*0ce0*/  @P6 LOP3.LUT R6, R6, R21, RZ, 0x3c, !PT ;  /* 0x0000001506066212 */ /* 0x000fe400078e3cff */
[----:B------:R-:W-:Y:S02]  /*0cf0*/  @P6 LOP3.LUT R3, R3, R22, RZ, 0x3c, !PT ;  /* 0x0000001603036212 */ /* 0x000fe400078e3cff */
[----:B------:R-:W-:-:S02]  /*0d00*/  @P6 LOP3.LUT R7, R7, R16, RZ, 0x3c, !PT ;  /* 0x0000001007076212 */ /* 0x000fc400078e3cff */
[----:B------:R-:W-:Y:S02]  /*0d10*/  @P0 LOP3.LUT R5, R5, R24, RZ, 0x3c, !PT ;  /* 0x0000001805050212 */ /* 0x000fe400078e3cff */
[----:B------:R-:W-:Y:S02]  /*0d20*/  @P0 LOP3.LUT R7, R7, R28, RZ, 0x3c, !PT ;  /* 0x0000001c07070212 */ /* 0x000fe400078e3cff */
[----:B------:R-:W-:Y:S02]  /*0d30*/  @P0 LOP3.LUT R3, R3, R26, RZ, 0x3c, !PT ;  /* 0x0000001a03030212 */ /* 0x000fe400078e3cff */
[----:B------:R-:W-:Y:S02]  /*0d40*/  @P0 LOP3.LUT R6, R6, R23, RZ, 0x3c, !PT ;  /* 0x0000001706060212 */ /* 0x000fe400078e3cff */
[----:B------:R-:W-:Y:S01]  /*0d50*/  @P0 LOP3.LUT R2, R2, R17, RZ, 0x3c, !PT ;  /* 0x0000001102020212 */ /* 0x000fe200078e3cff */
[----:B------:R-:W-:Y:S06]  /*0d60*/  BRA.U UP0, `(.L_x_4) ;  /* 0xfffffff500487547 */ /* 0x000fec000b83ffff */
[----:B------:R-:W-:-:S05]  /*0d70*/  VIADD R0, R0, 0x1 ;  /* 0x0000000100007836 */ /* 0x000fca0000000000 */
[----:B------:R-:W-:-:S13]  /*0d80*/  ISETP.NE.AND P0, PT, R0, 0x5, PT ;  /* 0x000000050000780c */ /* 0x000fda0003f05270 */
[----:B------:R-:W-:Y:S05]  /*0d90*/  @P0 BRA `(.L_x_5) ;  /* 0xfffffff400300947 */ /* 0x000fea000383ffff */
[----:B------:R-:W-:Y:S01]  /*0da0*/  LOP3.LUT R0, R15, 0x3, RZ, 0xc0, !PT ;  /* 0x000000030f007812 */ /* 0x000fe200078ec0ff */
[----:B------:R0:W-:Y:S03]  /*0db0*/  STL [R1+0x4], R5 ;  /* 0x0000040501007387 */ /* 0x0001e60000100800 */
[----:B------:R-:W-:Y:S01]  /*0dc0*/  ISETP.NE.U32.AND P0, PT, R0, 0x1, PT ;  /* 0x000000010000780c */ /* 0x000fe20003f05070 */
[----:B------:R0:W-:Y:S03]  /*0dd0*/  STL.64 [R1+0x8], R2 ;  /* 0x0000080201007387 */ /* 0x0001e60000100a00 */
[----:B------:R-:W-:Y:S01]  /*0de0*/  ISETP.NE.AND.EX P0, PT, RZ, RZ, PT, P0 ;  /* 0x000000ffff00720c */ /* 0x000fe20003f05300 */
[----:B------:R0:W-:-:S12]  /*0df0*/  STL.64 [R1+0x10], R6 ;  /* 0x0000100601007387 */ /* 0x0001d80000100a00 */
[----:B0-----:R-:W-:Y:S05]  /*0e00*/  @!P0 BRA `(.L_x_3) ;  /* 0x0000001800088947 */ /* 0x001fea0003800000 */
[----:B------:R-:W-:Y:S01]  /*0e10*/  UMOV UR4, URZ ;  /* 0x000000ff00047c82 */ /* 0x000fe20008000000 */
[----:B------:R-:W-:Y:S01]  /*0e20*/  UMOV UR5, URZ ;  /* 0x000000ff00057c82 */ /* 0x000fe20008000000 */
[----:B------:R-:W-:Y:S02]  /*0e30*/  IMAD.MOV.U32 R0, RZ, RZ, RZ ;  /* 0x000000ffff007224 */ /* 0x000fe400078e00ff */
[----:B------:R-:W-:Y:S02]  /*0e40*/  IMAD.MOV.U32 R5, RZ, RZ, RZ ;  /* 0x000000ffff057224 */ /* 0x000fe400078e00ff */
[----:B------:R-:W-:Y:S02]  /*0e50*/  IMAD.U32 R7, RZ, RZ, UR4 ;  /* 0x00000004ff077e24 */ /* 0x000fe4000f8e00ff */
[----:B------:R-:W-:Y:S02]  /*0e60*/  IMAD.U32 R6, RZ, RZ, UR5 ;  /* 0x00000005ff067e24 */ /* 0x000fe4000f8e00ff */
[----:B------:R-:W-:-:S02]  /*0e70*/  IMAD.U32 R3, RZ, RZ, UR4 ;  /* 0x00000004ff037e24 */ /* 0x000fc4000f8e00ff */
[----:B------:R-:W-:-:S07]  /*0e80*/  IMAD.U32 R2, RZ, RZ, UR5 ;  /* 0x00000005ff027e24 */ /* 0x000fce000f8e00ff */
.L_x_7:
[----:B------:R-:W-:-:S06]  /*0e90*/  IMAD R14, R0, 0x4, R1 ;  /* 0x00000004000e7824 */ /* 0x000fcc00078e0201 */
[----:B------:R-:W5:Y:S01]  /*0ea0*/  LDL R14, [R14+0x4] ;  /* 0x000004000e0e7983 */ /* 0x000f620000100800 */
[----:B------:R-:W-:-:S05]  /*0eb0*/  UMOV UR4, URZ ;  /* 0x000000ff00047c82 */ /* 0x000fca0008000000 */
.L_x_6:
        /* <DEDUP_REMOVED lines=183> */
[----:B0-----:R-:W-:Y:S05]  /*1a30*/  @P0 BRA `(.L_x_3) ;  /* 0x0000000800fc0947 */ /* 0x001fea0003800000 */
        /* <DEDUP_REMOVED lines=8> */
.L_x_9:
[----:B------:R-:W-:-:S06]  /*1ac0*/  IMAD R14, R0, 0x4, R1 ;  /* 0x00000004000e7824 */ /* 0x000fcc00078e0201 */
[----:B------:R-:W5:Y:S01]  /*1ad0*/  LDL R14, [R14+0x4] ;  /* 0x000004000e0e7983 */ /* 0x000f620000100800 */
[----:B------:R-:W-:-:S05]  /*1ae0*/  UMOV UR4, URZ ;  /* 0x000000ff00047c82 */ /* 0x000fca0008000000 */
.L_x_8:
        /* <DEDUP_REMOVED lines=177> */
[----:B------:R0:W-:Y:S04]  /*2600*/  STL [R1+0x4], R5 ;  /* 0x0000040501007387 */ /* 0x0001e80000100800 */
[----:B------:R0:W-:Y:S04]  /*2610*/  STL.64 [R1+0x8], R2 ;  /* 0x0000080201007387 */ /* 0x0001e80000100a00 */
[----:B------:R0:W-:Y:S02]  /*2620*/  STL.64 [R1+0x10], R6 ;  /* 0x0000100601007387 */ /* 0x0001e40000100a00 */
.L_x_3:
[----:B------:R-:W-:Y:S05]  /*2630*/  BSYNC.RECONVERGENT B1 ;  /* 0x0000000000017941 */ /* 0x000fea0003800200 */
.L_x_2:
[----:B------:R-:W-:Y:S01]  /*2640*/  ISETP.GT.U32.AND P0, PT, R15, 0x3, PT ;  /* 0x000000030f00780c */ /* 0x000fe20003f04070 */
[----:B------:R-:W-:Y:S01]  /*2650*/  VIADD R13, R13, 0x1 ;  /* 0x000000010d0d7836 */ /* 0x000fe20000000000 */
[--C-:B------:R-:W-:Y:S02]  /*2660*/  SHF.R.U64 R15, R15, 0x2, R4.reuse ;  /* 0x000000020f0f7819 */ /* 0x100fe40000001204 */
[----:B------:R-:W-:Y:S02]  /*2670*/  ISETP.GT.U32.AND.EX P0, PT, R4, RZ, PT, P0 ;  /* 0x000000ff0400720c */ /* 0x000fe40003f04100 */
[----:B------:R-:W-:-:S11]  /*2680*/  SHF.R.U32.HI R4, RZ, 0x2, R4 ;  /* 0x00000002ff047819 */ /* 0x000fd60000011604 */
[----:B------:R-:W-:Y:S05]  /*2690*/  @P0 BRA `(.L_x_10) ;  /* 0xffffffd800c40947 */ /* 0x000fea000383ffff */
.L_x_1:
[----:B------:R-:W-:Y:S05]  /*26a0*/  BSYNC.RECONVERGENT B0 ;  /* 0x0000000000007941 */ /* 0x000fea0003800200 */
.L_x_0:
[----:B------:R-:W2:Y:S01]  /*26b0*/  S2R R16, SR_TID.X ;  /* 0x0000000000107919 */ /* 0x000ea20000002100 */
[----:B------:R-:W3:Y:S01]  /*26c0*/  S2UR UR5, SR_CgaCtaId ;  /* 0x00000000000579c3 */ /* 0x000ee20000008800 */
[----:B------:R-:W4:Y:S01]  /*26d0*/  LDCU.64 UR6, c[0x0][0x388] ;  /* 0x00007100ff0677ac */ /* 0x000f220008000a00 */
[----:B------:R-:W-:Y:S01]  /*26e0*/  IMAD.MOV.U32 R13, RZ, RZ, R5 ;  /* 0x000000ffff0d7224 */ /* 0x000fe200078e0005 */
[----:B01----:R-:W-:Y:S01]  /*26f0*/  CS2R R4, SRZ ;  /* 0x0000000000047805 */ /* 0x003fe2000001ff00 */
[----:B------:R-:W-:Y:S01]  /*2700*/  IMAD.MOV.U32 R15, RZ, RZ, R2 ;  /* 0x000000ffff0f7224 */ /* 0x000fe200078e0002 */
[----:B------:R-:W-:Y:S01]  /*2710*/  UMOV UR4, 0x400 ;  /* 0x0000040000047882 */ /* 0x000fe20000000000 */
[----:B----4-:R-:W-:Y:S02]  /*2720*/  ULOP3.LUT UR6, UR6, 0xaad26b49, URZ, 0x3c, !UPT ;  /* 0xaad26b4906067892 */ /* 0x010fe4000f8e3cff */
[----:B------:R-:W-:Y:S02]  /*2730*/  ULOP3.LUT UR7, UR7, 0xf7dcefdd, URZ, 0x3c, !UPT ;  /* 0xf7dcefdd07077892 */ /* 0x000fe4000f8e3cff */
[----:B---3--:R-:W-:-:S02]  /*2740*/  ULEA UR5, UR5, UR4, 0x18 ;  /* 0x0000000405057291 */ /* 0x008fc4000f8ec0ff */
[----:B------:R-:W-:-:S04]  /*2750*/  UIMAD UR4, UR6, 0x4182bed5, URZ ;  /* 0x4182bed5060478a4 */ /* 0x000fc8000f8e02ff */
[----:B------:R-:W-:Y:S01]  /*2760*/  UIMAD UR4, UR7, -0x658354e5, UR4 ;  /* 0x9a7cab1b070478a4 */ /* 0x000fe2000f8e0204 */
[----:B--2---:R-:W-:-:S03]  /*2770*/  LEA R0, R16, UR5, 0x3 ;  /* 0x0000000510007c11 */ /* 0x004fc6000f8e18ff */
[----:B------:R-:W-:Y:S02]  /*2780*/  UIADD3 UR4, UPT, UPT, UR4, 0x6a788e, URZ ;  /* 0x006a788e04047890 */ /* 0x000fe4000fffe0ff */
[----:B------:R0:W-:Y:S04]  /*2790*/  STS.64 [R0], RZ ;  /* 0x000000ff00007388 */ /* 0x0001e80000000a00 */
[----:B------:R-:W-:Y:S01]  /*27a0*/  IMAD.U32 R2, RZ, RZ, UR4 ;  /* 0x00000004ff027e24 */ /* 0x000fe2000f8e00ff */
[----:B------:R-:W-:-:S06]  /*27b0*/  UMOV UR4, URZ ;  /* 0x000000ff00047c82 */ /* 0x000fcc0008000000 */
.L_x_11:
[----:B------:R-:W-:Y:S01]  /*27c0*/  SHF.R.U32.HI R8, RZ, 0x2, R13 ;  /* 0x00000002ff087819 */ /* 0x000fe2000001160d */
[----:B------:R-:W-:Y:S01]  /*27d0*/  IMAD.SHL.U32 R9, R7, 0x10, RZ ;  /* 0x0000001007097824 */ /* 0x000fe200078e00ff */
[----:B------:R-:W-:Y:S01]  /*27e0*/  SHF.R.U32.HI R14, RZ, 0x2, R15 ;  /* 0x00000002ff0e7819 */ /* 0x000fe2000001160f */
[----:B------:R-:W-:Y:S01]  /*27f0*/  UIADD3 UR4, UPT, UPT, UR4, 0x4, URZ ;  /* 0x0000000404047890 */ /* 0x000fe2000fffe0ff */
[----:B------:R-:W-:Y:S02]  /*2800*/  LOP3.LUT R8, R8, R13, RZ, 0x3c, !PT ;  /* 0x0000000d08087212 */ /* 0x000fe400078e3cff */
[----:B------:R-:W-:Y:S01]  /*2810*/  LOP3.LUT R14, R14, R15, RZ, 0x3c, !PT ;  /* 0x0000000f0e0e7212 */ /* 0x000fe200078e3cff */
[----:B------:R-:W-:Y:S01]  /*2820*/  UISETP.NE.AND UP0, UPT, UR4, 0x2710, UPT ;  /* 0x000027100400788c */ /* 0x000fe2000bf05270 */
[----:B------:R-:W-:Y:S01]  /*2830*/  SHF.R.U32.HI R13, RZ, 0x2, R6 ;  /* 0x00000002ff0d7819 */ /* 0x000fe20000011606 */
[----:B------:R-:W-:-:S03]  /*2840*/  IMAD.SHL.U32 R10, R8, 0x2, RZ ;  /* 0x00000002080a7824 */ /* 0x000fc600078e00ff */
[----:B------:R-:W-:Y:S02]  /*2850*/  LOP3.LUT R13, R13, R6, RZ, 0x3c, !PT ;  /* 0x000000060d0d7212 */ /* 0x000fe400078e3cff */
[----:B------:R-:W-:Y:S01]  /*2860*/  LOP3.LUT R10, R8, R10, R9, 0x96, !PT ;  /* 0x0000000a080a7212 */ /* 0x000fe200078e9609 */
[----:B------:R-:W-:-:S03]  /*2870*/  IMAD.SHL.U32 R8, R14, 0x2, RZ ;  /* 0x000000020e087824 */ /* 0x000fc600078e00ff */
[----:B------:R-:W-:Y:S02]  /*2880*/  LOP3.LUT R9, R10, R7, RZ, 0x3c, !PT ;  /* 0x000000070a097212 */ /* 0x000fe400078e3cff */
[----:B------:R-:W-:-:S03]  /*2890*/  SHF.R.U32.HI R10, RZ, 0x2, R3 ;  /* 0x00000002ff0a7819 */ /* 0x000fc60000011603 */
[----:B------:R-:W-:Y:S01]  /*28a0*/  IMAD.SHL.U32 R11, R9, 0x10, RZ ;  /* 0x00000010090b7824 */ /* 0x000fe200078e00ff */
[----:B------:R-:W-:-:S04]  /*28b0*/  LOP3.LUT R10, R10, R3, RZ, 0x3c, !PT ;  /* 0x000000030a0a7212 */ /* 0x000fc800078e3cff */
[----:B------:R-:W-:-:S04]  /*28c0*/  LOP3.LUT R8, R14, R8, R11, 0x96, !PT ;  /* 0x000000080e087212 */ /* 0x000fc800078e960b */
[----:B------:R-:W-:Y:S01]  /*28d0*/  LOP3.LUT R11, R8, R9, RZ, 0x3c, !PT ;  /* 0x00000009080b7212 */ /* 0x000fe200078e3cff */
[----:B------:R-:W-:-:S03]  /*28e0*/  IMAD.SHL.U32 R8, R10, 0x2, RZ ;  /* 0x000000020a087824 */ /* 0x000fc600078e00ff */
[----:B------:R-:W-:Y:S01]  /*28f0*/  SHF.R.U32.HI R14, RZ, 0x2, R11 ;  /* 0x00000002ff0e7819 */ /* 0x000fe2000001160b */
[----:B------:R-:W-:-:S03]  /*2900*/  IMAD.SHL.U32 R3, R11, 0x10, RZ ;  /* 0x000000100b037824 */ /* 0x000fc600078e00ff */
[-C--:B------:R-:W-:Y:S02]  /*2910*/  LOP3.LUT R14, R14, R11.reuse, RZ, 0x3c, !PT ;  /* 0x0000000b0e0e7212 */ /* 0x080fe400078e3cff */
[----:B------:R-:W-:Y:S01]  /*2920*/  LOP3.LUT R8, R10, R8, R3, 0x96, !PT ;  /* 0x000000080a087212 */ /* 0x000fe200078e9603 */
[----:B------:R-:W-:Y:S01]  /*2930*/  IMAD.SHL.U32 R3, R13, 0x2, RZ ;  /* 0x000000020d037824 */ /* 0x000fe200078e00ff */
[----:B------:R-:W-:Y:S02]  /*2940*/  SHF.R.U32.HI R10, RZ, 0x2, R9 ;  /* 0x00000002ff0a7819 */ /* 0x000fe40000011609 */
[----:B------:R-:W-:Y:S02]  /*2950*/  LOP3.LUT R17, R8, R11, RZ, 0x3c, !PT ;  /* 0x0000000b08117212 */ /* 0x000fe400078e3cff */
[----:B------:R-:W-:Y:S02]  /*2960*/  SHF.R.U32.HI R8, RZ, 0x2, R7 ;  /* 0x00000002ff087819 */ /* 0x000fe40000011607 */
[----:B------:R-:W-:Y:S01]  /*2970*/  LOP3.LUT R10, R10, R9, RZ, 0x3c, !PT ;  /* 0x000000090a0a7212 */ /* 0x000fe200078e3cff */
[----:B------:R-:W-:Y:S01]  /*2980*/  IMAD.SHL.U32 R6, R17, 0x10, RZ ;  /* 0x0000001011067824 */ /* 0x000fe200078e00ff */
[----:B------:R-:W-:Y:S01]  /*2990*/  LOP3.LUT R8, R8, R7, RZ, 0x3c, !PT ;  /* 0x0000000708087212 */ /* 0x000fe200078e3cff */
[----:B------:R-:W-:Y:S01]  /*29a0*/  IMAD.IADD R9, R9, 0x1, R2 ;  /* 0x0000000109097824 */ /* 0x000fe200078e0202 */
[----:B------:R-:W-:-:S02]  /*29b0*/  IADD3 R11, PT, PT, R2, 0x587c5, R11 ;  /* 0x000587c5020b7810 */ /* 0x000fc40007ffe00b */
[----:B------:R-:W-:Y:S02]  /*29c0*/  LOP3.LUT R6, R13, R3, R6, 0x96, !PT ;  /* 0x000000030d067212 */ /* 0x000fe400078e9606 */
[----:B------:R-:W-:Y:S02]  /*29d0*/  I2FP.F32.U32 R9, R9 ;  /* 0x0000000900097245 */ /* 0x000fe40000201000 */
[----:B------:R-:W-:Y:S01]  /*29e0*/  LOP3.LUT R13, R6, R17, RZ, 0x3c, !PT ;  /* 0x00000011060d7212 */ /* 0x000fe200078e3cff */
[----:B------:R-:W-:Y:S01]  /*29f0*/  IMAD.SHL.U32 R6, R8, 0x2, RZ ;  /* 0x0000000208067824 */ /* 0x000fe200078e00ff */
[----:B------:R-:W-:Y:S02]  /*2a00*/  I2FP.F32.U32 R19, R11 ;  /* 0x0000000b00137245 */ /* 0x000fe40000201000 */
[----:B------:R-:W-:Y:S01]  /*2a10*/  IADD3 R18, PT, PT, R2, 0x10974f, R13 ;  /* 0x0010974f02127810 */ /* 0x000fe20007ffe00d */
[----:B------:R-:W-:-:S05]  /*2a20*/  IMAD.SHL.U32 R3, R13, 0x10, RZ ;  /* 0x000000100d037824 */ /* 0x000fca00078e00ff */
[----:B------:R-:W-:Y:S01]  /*2a30*/  LOP3.LUT R6, R8, R6, R3, 0x96, !PT ;  /* 0x0000000608067212 */ /* 0x000fe200078e9603 */
[----:B------:R-:W-:-:S03]  /*2a40*/  IMAD.MOV.U32 R8, RZ, RZ, 0x2f800000 ;  /* 0x2f800000ff087424 */ /* 0x000fc600078e00ff */
[----:B------:R-:W-:Y:S01]  /*2a50*/  LOP3.LUT R15, R6, R13, RZ, 0x3c, !PT ;  /* 0x0000000d060f7212 */ /* 0x000fe200078e3cff */
[----:B------:R-:W-:Y:S02]  /*2a60*/  IMAD.SHL.U32 R6, R10, 0x2, RZ ;  /* 0x000000020a067824 */ /* 0x000fe400078e00ff */
[-C--:B------:R-:W-:Y:S01]  /*2a70*/  FFMA R11, R9, R8.reuse, 1.1641532182693481445e-10 ;  /* 0x2f000000090b7423 */ /* 0x080fe20000000008 */
[----:B------:R-:W-:Y:S01]  /*2a80*/  FFMA R19, R19, R8, 1.1641532182693481445e-10 ;  /* 0x2f00000013137423 */ /* 0x000fe20000000008 */
[----:B------:R-:W-:-:S05]  /*2a90*/  IMAD.SHL.U32 R3, R15, 0x10, RZ ;  /* 0x000000100f037824 */ /* 0x000fca00078e00ff */
[----:B------:R-:W-:Y:S02]  /*2aa0*/  LOP3.LUT R6, R10, R6, R3, 0x96, !PT ;  /* 0x000000060a067212 */ /* 0x000fe400078e9603 */
[--C-:B------:R-:W-:Y:S02]  /*2ab0*/  SHF.R.U32.HI R10, RZ, 0x2, R17.reuse ;  /* 0x00000002ff0a7819 */ /* 0x100fe40000011611 */
[----:B------:R-:W-:Y:S01]  /*2ac0*/  LOP3.LUT R3, R6, R15, RZ, 0x3c, !PT ;  /* 0x0000000f06037212 */ /* 0x000fe200078e3cff */
[----:B------:R-:W-:Y:S01]  /*2ad0*/  IMAD.SHL.U32 R6, R14, 0x2, RZ ;  /* 0x000000020e067824 */ /* 0x000fe200078e00ff */
[----:B------:R-:W-:Y:S02]  /*2ae0*/  LOP3.LUT R10, R10, R17, RZ, 0x3c, !PT ;  /* 0x000000110a0a7212 */ /* 0x000fe400078e3cff */
[----:B------:R-:W-:Y:S01]  /*2af0*/  IADD3 R17, PT, PT, R2, 0xb0f8a, R17 ;  /* 0x000b0f8a02117810 */ /* 0x000fe20007ffe011 */
[----:B------:R-:W-:Y:S02]  /*2b00*/  IMAD.SHL.U32 R7, R3, 0x10, RZ ;  /* 0x0000001003077824 */ /* 0x000fe400078e00ff */
[----:B------:R-:W-:Y:S01]  /*2b10*/  IMAD.SHL.U32 R9, R10, 0x2, RZ ;  /* 0x000000020a097824 */ /* 0x000fe200078e00ff */
[----:B------:R-:W-:-:S02]  /*2b20*/  I2FP.F32.U32 R17, R17 ;  /* 0x0000001100117245 */ /* 0x000fc40000201000 */
[----:B------:R-:W-:Y:S01]  /*2b30*/  LOP3.LUT R6, R14, R6, R7, 0x96, !PT ;  /* 0x000000060e067212 */ /* 0x000fe200078e9607 */
[----:B------:R-:W-:Y:S01]  /*2b40*/  FMUL R14, R19, R19 ;  /* 0x00000013130e7220 */ /* 0x000fe20000400000 */
[----:B------:R-:W-:Y:S01]  /*2b50*/  I2FP.F32.U32 R19, R18 ;  /* 0x0000001200137245 */ /* 0x000fe20000201000 */
[----:B------:R-:W-:Y:S01]  /*2b60*/  FFMA R17, R17, R8, 1.1641532182693481445e-10 ;  /* 0x2f00000011117423 */ /* 0x000fe20000000008 */
[----:B------:R-:W-:-:S03]  /*2b70*/  LOP3.LUT R6, R6, R3, RZ, 0x3c, !PT ;  /* 0x0000000306067212 */ /* 0x000fc600078e3cff */
[----:B------:R-:W-:Y:S02]  /*2b80*/  FFMA R19, R19, R8, 1.1641532182693481445e-10 ;  /* 0x2f00000013137423 */ /* 0x000fe40000000008 */
[----:B------:R-:W-:-:S05]  /*2b90*/  IMAD.SHL.U32 R7, R6, 0x10, RZ ;  /* 0x0000001006077824 */ /* 0x000fca00078e00ff */
[----:B------:R-:W-:Y:S01]  /*2ba0*/  LOP3.LUT R7, R10, R9, R7, 0x96, !PT ;  /* 0x000000090a077212 */ /* 0x000fe200078e9607 */
[----:B------:R-:W-:Y:S01]  /*2bb0*/  FFMA R9, R11, R11, R14 ;  /* 0x0000000b0b097223 */ /* 0x000fe2000000000e */
[C---:B------:R-:W-:Y:S01]  /*2bc0*/  IADD3 R14, PT, PT, R2.reuse, 0x1ba6d9, R3 ;  /* 0x001ba6d9020e7810 */ /* 0x040fe20007ffe003 */
[----:B------:R-:W-:Y:S01]  /*2bd0*/  FMUL R10, R19, R19 ;  /* 0x00000013130a7220 */ /* 0x000fe20000400000 */
[----:B------:R-:W-:Y:S02]  /*2be0*/  LOP3.LUT R7, R7, R6, RZ, 0x3c, !PT ;  /* 0x0000000607077212 */ /* 0x000fe400078e3cff */
[----:B------:R-:W-:Y:S01]  /*2bf0*/  I2FP.F32.U32 R19, R14 ;  /* 0x0000000e00137245 */ /* 0x000fe20000201000 */
[----:B------:R-:W-:Y:S01]  /*2c00*/  FFMA R10, R17, R17, R10 ;  /* 0x00000011110a7223 */ /* 0x000fe2000000000a */
[C---:B------:R-:W-:Y:S02]  /*2c10*/  IADD3 R18, PT, PT, R2.reuse, 0x26b663, R7 ;  /* 0x0026b66302127810 */ /* 0x040fe40007ffe007 */
[C---:B------:R-:W-:Y:S01]  /*2c20*/  IADD3 R11, PT, PT, R2.reuse, 0x161f14, R15 ;  /* 0x00161f14020b7810 */ /* 0x040fe20007ffe00f */
[----:B------:R-:W-:Y:S01]  /*2c30*/  FFMA R19, R19, R8, 1.1641532182693481445e-10 ;  /* 0x2f00000013137423 */ /* 0x000fe20000000008 */
[C---:B------:R-:W-:Y:S01]  /*2c40*/  IADD3 R14, PT, PT, R2.reuse, 0x212e9e, R6 ;  /* 0x00212e9e020e7810 */ /* 0x040fe20007ffe006 */
[----:B------:R-:W-:Y:S01]  /*2c50*/  VIADD R2, R2, 0x2c3e28 ;  /* 0x002c3e2802027836 */ /* 0x000fe20000000000 */
[----:B------:R-:W-:-:S02]  /*2c60*/  I2FP.F32.U32 R21, R18 ;  /* 0x0000001200157245 */ /* 0x000fc40000201000 */
[----:B------:R-:W-:Y:S02]  /*2c70*/  I2FP.F32.U32 R11, R11 ;  /* 0x0000000b000b7245 */ /* 0x000fe40000201000 */
[----:B------:R-:W-:Y:S01]  /*2c80*/  I2FP.F32.U32 R17, R14 ;  /* 0x0000000e00117245 */ /* 0x000fe20000201000 */
[-C--:B------:R-:W-:Y:S01]  /*2c90*/  FFMA R21, R21, R8.reuse, 1.1641532182693481445e-10 ;  /* 0x2f00000015157423 */ /* 0x080fe20000000008 */
[----:B------:R-:W-:Y:S01]  /*2ca0*/  FSETP.GTU.AND P2, PT, R10, 1, PT ;  /* 0x3f8000000a00780b */ /* 0x000fe20003f4c000 */
[-C--:B------:R-:W-:Y:S01]  /*2cb0*/  FFMA R11, R11, R8.reuse, 1.1641532182693481445e-10 ;  /* 0x2f0000000b0b7423 */ /* 0x080fe20000000008 */
[----:B------:R-:W-:Y:S01]  /*2cc0*/  FMUL R10, R19, R19 ;  /* 0x00000013130a7220 */ /* 0x000fe20000400000 */
[----:B------:R-:W-:Y:S01]  /*2cd0*/  FFMA R17, R17, R8, 1.1641532182693481445e-10 ;  /* 0x2f00000011117423 */ /* 0x000fe20000000008 */
[----:B------:R-:W-:Y:S01]  /*2ce0*/  FMUL R8, R21, R21 ;  /* 0x0000001515087220 */ /* 0x000fe20000400000 */
[----:B------:R-:W-:Y:S01]  /*2cf0*/  FSETP.GTU.AND P1, PT, R9, 1, PT ;  /* 0x3f8000000900780b */ /* 0x000fe20003f2c000 */
[----:B------:R-:W-:Y:S01]  /*2d00*/  FFMA R10, R11, R11, R10 ;  /* 0x0000000b0b0a7223 */ /* 0x000fe2000000000a */
[----:B------:R-:W-:Y:S01]  /*2d10*/  FSETP.LE.OR P0, PT, R9, 1, !P2 ;  /* 0x3f8000000900780b */ /* 0x000fe20005703400 */
[----:B------:R-:W-:Y:S01]  /*2d20*/  FFMA R8, R17, R17, R8 ;  /* 0x0000001111087223 */ /* 0x000fe20000000008 */
[----:B------:R-:W-:-:S02]  /*2d30*/  SEL R11, RZ, 0x1, P1 ;  /* 0x00000001ff0b7807 */ /* 0x000fc40000800000 */
[----:B------:R-:W-:Y:S02]  /*2d40*/  SEL R9, RZ, 0x1, P2 ;  /* 0x00000001ff097807 */ /* 0x000fe40001000000 */
[C---:B------:R-:W-:Y:S02]  /*2d50*/  FSETP.LE.OR P0, PT, R10.reuse, 1, P0 ;  /* 0x3f8000000a00780b */ /* 0x040fe40000703400 */
[----:B------:R-:W-:Y:S02]  /*2d60*/  FSETP.GTU.AND P1, PT, R10, 1, PT ;  /* 0x3f8000000a00780b */ /* 0x000fe40003f2c000 */
[C---:B------:R-:W-:Y:S02]  /*2d70*/  FSETP.GTU.AND P2, PT, R8.reuse, 1, PT ;  /* 0x3f8000000800780b */ /* 0x040fe40003f4c000 */
[----:B------:R-:W-:Y:S02]  /*2d80*/  IADD3 R10, P3, P4, R9, R4, R11 ;  /* 0x00000004090a7210 */ /* 0x000fe40007c7e00b */
[----:B------:R-:W-:-:S02]  /*2d90*/  FSETP.LE.OR P0, PT, R8, 1, P0 ;  /* 0x3f8000000800780b */ /* 0x000fc40000703400 */
[----:B------:R-:W-:Y:S02]  /*2da0*/  SEL R9, RZ, 0x1, P1 ;  /* 0x00000001ff097807 */ /* 0x000fe40000800000 */
[----:B-1----:R-:W-:Y:S02]  /*2db0*/  SEL R4, RZ, 0x1, P2 ;  /* 0x00000001ff047807 */ /* 0x002fe40001000000 */
[----:B------:R-:W-:Y:S02]  /*2dc0*/  IADD3.X R5, PT, PT, RZ, R5, RZ, P3, P4 ;  /* 0x00000005ff057210 */ /* 0x000fe40001fe84ff */
[----:B------:R-:W-:-:S04]  /*2dd0*/  IADD3 R4, P1, P2, R4, R10, R9 ;  /* 0x0000000a04047210 */ /* 0x000fc80007a3e009 */
[----:B------:R-:W-:-:S05]  /*2de0*/  IADD3.X R5, PT, PT, RZ, R5, RZ, P1, P2 ;  /* 0x00000005ff057210 */ /* 0x000fca0000fe44ff */
[----:B------:R1:W-:Y:S01]  /*2df0*/  @P0 STS.64 [R0], R4 ;  /* 0x0000000400000388 */ /* 0x0003e20000000a00 */
[----:B------:R-:W-:Y:S05]  /*2e00*/  BRA.U UP0, `(.L_x_11) ;  /* 0xfffffff9006c7547 */ /* 0x000fea000b83ffff */
[----:B------:R-:W-:-:S13]  /*2e10*/  ISETP.NE.AND P0, PT, R16, RZ, PT ;  /* 0x000000ff1000720c */ /* 0x000fda0003f05270 */
[----:B------:R-:W-:Y:S05]  /*2e20*/  @P0 EXIT ;  /* 0x000000000000094d */ /* 0x000fea0003800000 */
[----:B------:R-:W2:Y:S01]  /*2e30*/  LDC.64 R2, c[0x0][0x380] ;  /* 0x0000e000ff027b82 */ /* 0x000ea20000000a00 */
[----:B------:R-:W-:Y:S02]  /*2e40*/  IMAD.MOV.U32 R25, RZ, RZ, RZ ;  /* 0x000000ffff197224 */ /* 0x000fe400078e00ff */
[----:B------:R-:W-:Y:S02]  /*2e50*/  IMAD.MOV.U32 R27, RZ, RZ, RZ ;  /* 0x000000ffff1b7224 */ /* 0x000fe400078e00ff */
[----:B01----:R-:W-:Y:S02]  /*2e60*/  IMAD.MOV.U32 R0, RZ, RZ, 0x80 ;  /* 0x00000080ff007424 */ /* 0x003fe400078e00ff */
[----:B--2---:R-:W-:-:S07]  /*2e70*/  IMAD.WIDE.U32 R2, R12, 0x8, R2 ;  /* 0x000000080c027825 */ /* 0x004fce00078e0002 */
.L_x_12:
[----:B------:R-:W0:Y:S04]  /*2e80*/  LDS.128 R4, [R0+UR5+-0x80] ;  /* 0xffff800500047984 */ /* 0x000e280008000c00 */
[----:B------:R-:W1:Y:S04]  /*2e90*/  LDS.128 R8, [R0+UR5+-0x70] ;  /* 0xffff900500087984 */ /* 0x000e680008000c00 */
[----:B------:R-:W2:Y:S04]  /*2ea0*/  LDS.128 R12, [R0+UR5+-0x60] ;  /* 0xffffa005000c7984 */ /* 0x000ea80008000c00 */
[----:B------:R-:W3:Y:S04]  /*2eb0*/  LDS.128 R16, [R0+UR5+-0x50] ;  /* 0xffffb00500107984 */ /* 0x000ee80008000c00 */
[----:B------:R-:W4:Y:S01]  /*2ec0*/  LDS.128 R20, [R0+UR5+-0x40] ;  /* 0xffffc00500147984 */ /* 0x000f220008000c00 */
[----:B0-----:R-:W-:-:S04]  /*2ed0*/  IADD3 R25, P0, P1, R6, R25, R4 ;  /* 0x0000001906197210 */ /* 0x001fc8000791e004 */
[----:B------:R-:W-:Y:S02]  /*2ee0*/  IADD3.X R27, PT, PT, R7, R27, R5, P0, P1 ;  /* 0x0000001b071b7210 */ /* 0x000fe400007e2405 */
[----:B------:R-:W0:Y:S01]  /*2ef0*/  LDS.128 R4, [R0+UR5+-0x30] ;  /* 0xffffd00500047984 */ /* 0x000e220008000c00 */
[----:B-1----:R-:W-:-:S04]  /*2f00*/  IADD3 R25, P0, P1, R10, R25, R8 ;  /* 0x000000190a197210 */ /* 0x002fc8000791e008 */
[----:B------:R-:W-:Y:S02]  /*2f10*/  IADD3.X R27, PT, PT, R11, R27, R9, P0, P1 ;  /* 0x0000001b0b1b7210 */ /* 0x000fe400007e2409 */
[----:B--2---:R-:W-:Y:S01]  /*2f20*/  IADD3 R25, P0, P1, R14, R25, R12 ;  /* 0x000000190e197210 */ /* 0x004fe2000791e00c */
[----:B------:R-:W1:Y:S03]  /*2f30*/  LDS.128 R8, [R0+UR5+-0x20] ;  /* 0xffffe00500087984 */ /* 0x000e660008000c00 */
[----:B------:R-:W-:Y:S02]  /*2f40*/  IADD3.X R27, PT, PT, R15, R27, R13, P0, P1 ;  /* 0x0000001b0f1b7210 */ /* 0x000fe400007e240d */
[----:B---3--:R-:W-:Y:S01]  /*2f50*/  IADD3 R25, P0, P1, R18, R25, R16 ;  /* 0x0000001912197210 */ /* 0x008fe2000791e010 */
[----:B------:R-:W2:Y:S03]  /*2f60*/  LDS.128 R12, [R0+UR5+-0x10] ;  /* 0xfffff005000c7984 */ /* 0x000ea60008000c00 */
[----:B------:R-:W-:-:S02]  /*2f70*/  IADD3.X R27, PT, PT, R19, R27, R17, P0, P1 ;  /* 0x0000001b131b7210 */ /* 0x000fc400007e2411 */
[----:B------:R-:W3:Y:S01]  /*2f80*/  LDS.128 R16, [R0+UR5] ;  /* 0x0000000500107984 */ /* 0x000ee20008000c00 */
[----:B----4-:R-:W-:-:S04]  /*2f90*/  IADD3 R25, P0, P1, R22, R25, R20 ;  /* 0x0000001916197210 */ /* 0x010fc8000791e014 */
[----:B------:R-:W-:Y:S02]  /*2fa0*/  IADD3.X R27, PT, PT, R23, R27, R21, P0, P1 ;  /* 0x0000001b171b7210 */ /* 0x000fe400007e2415 */
[----:B------:R-:W4:Y:S01]  /*2fb0*/  LDS.128 R20, [R0+UR5+0x10] ;  /* 0x0000100500147984 */ /* 0x000f220008000c00 */
[----:B0-----:R-:W-:-:S04]  /*2fc0*/  IADD3 R25, P0, P1, R6, R25, R4 ;  /* 0x0000001906197210 */ /* 0x001fc8000791e004 */
[----:B------:R-:W-:Y:S02]  /*2fd0*/  IADD3.X R27, PT, PT, R7, R27, R5, P0, P1 ;  /* 0x0000001b071b7210 */ /* 0x000fe400007e2405 */
[----:B------:R-:W0:Y:S01]  /*2fe0*/  LDS.128 R4, [R0+UR5+0x20] ;  /* 0x0000200500047984 */ /* 0x000e220008000c00 */
[----:B-1----:R-:W-:-:S04]  /*2ff0*/  IADD3 R25, P0, P1, R10, R25, R8 ;  /* 0x000000190a197210 */ /* 0x002fc8000791e008 */
[----:B------:R-:W-:Y:S02]  /*3000*/  IADD3.X R27, PT, PT, R11, R27, R9, P0, P1 ;  /* 0x0000001b0b1b7210 */ /* 0x000fe400007e2409 */
[----:B--2---:R-:W-:Y:S01]  /*3010*/  IADD3 R25, P0, P1, R14, R25, R12 ;  /* 0x000000190e197210 */ /* 0x004fe2000791e00c */
[----:B------:R-:W1:Y:S03]  /*3020*/  LDS.128 R8, [R0+UR5+0x30] ;  /* 0x0000300500087984 */ /* 0x000e660008000c00 */
[----:B------:R-:W-:Y:S02]  /*3030*/  IADD3.X R27, PT, PT, R15, R27, R13, P0, P1 ;  /* 0x0000001b0f1b7210 */ /* 0x000fe400007e240d */
[----:B---3--:R-:W-:Y:S01]  /*3040*/  IADD3 R25, P0, P1, R18, R25, R16 ;  /* 0x0000001912197210 */ /* 0x008fe2000791e010 */
[----:B------:R-:W2:Y:S03]  /*3050*/  LDS.128 R12, [R0+UR5+0x40] ;  /* 0x00004005000c7984 */ /* 0x000ea60008000c00 */
[----:B------:R-:W-:-:S02]  /*3060*/  IADD3.X R27, PT, PT, R19, R27, R17, P0, P1 ;  /* 0x0000001b131b7210 */ /* 0x000fc400007e2411 */
[----:B------:R-:W3:Y:S01]  /*3070*/  LDS.128 R16, [R0+UR5+0x50] ;  /* 0x0000500500107984 */ /* 0x000ee20008000c00 */
[----:B----4-:R-:W-:-:S04]  /*3080*/  IADD3 R25, P0, P1, R22, R25, R20 ;  /* 0x0000001916197210 */ /* 0x010fc8000791e014 */
[----:B------:R-:W-:Y:S02]  /*3090*/  IADD3.X R27, PT, PT, R23, R27, R21, P0, P1 ;  /* 0x0000001b171b7210 */ /* 0x000fe400007e2415 */
[----:B------:R-:W4:Y:S01]  /*30a0*/  LDS.128 R20, [R0+UR5+0x60] ;  /* 0x0000600500147984 */ /* 0x000f220008000c00 */
[----:B0-----:R-:W-:-:S04]  /*30b0*/  IADD3 R25, P0, P1, R6, R25, R4 ;  /* 0x0000001906197210 */ /* 0x001fc8000791e004 */
[----:B------:R-:W-:Y:S02]  /*30c0*/  IADD3.X R27, PT, PT, R7, R27, R5, P0, P1 ;  /* 0x0000001b071b7210 */ /* 0x000fe400007e2405 */
[----:B------:R0:W5:Y:S01]  /*30d0*/  LDS.128 R4, [R0+UR5+0x70] ;  /* 0x0000700500047984 */ /* 0x0001620008000c00 */
[----:B-1----:R-:W-:-:S04]  /*30e0*/  IADD3 R25, P0, P1, R10, R25, R8 ;  /* 0x000000190a197210 */ /* 0x002fc8000791e008 */
[----:B------:R-:W-:Y:S01]  /*30f0*/  IADD3.X R9, PT, PT, R11, R27, R9, P0, P1 ;  /* 0x0000001b0b097210 */ /* 0x000fe200007e2409 */
[----:B0-----:R-:W-:Y:S01]  /*3100*/  VIADD R0, R0, 0x100 ;  /* 0x0000010000007836 */ /* 0x001fe20000000000 */
[----:B--2---:R-:W-:-:S04]  /*3110*/  IADD3 R25, P2, P3, R14, R25, R12 ;  /* 0x000000190e197210 */ /* 0x004fc80007b5e00c */
[----:B------:R-:W-:Y:S02]  /*3120*/  IADD3.X R13, PT, PT, R15, R9, R13, P2, P3 ;  /* 0x000000090f0d7210 */ /* 0x000fe400017e640d */
[----:B---3--:R-:W-:-:S04]  /*3130*/  IADD3 R25, P0, P1, R18, R25, R16 ;  /* 0x0000001912197210 */ /* 0x008fc8000791e010 */
[----:B------:R-:W-:Y:S02]  /*3140*/  IADD3.X R17, PT, PT, R19, R13, R17, P0, P1 ;  /* 0x0000000d13117210 */ /* 0x000fe400007e2411 */
[----:B------:R-:W-:Y:S02]  /*3150*/  ISETP.NE.AND P0, PT, R0, 0x880, PT ;  /* 0x000008800000780c */ /* 0x000fe40003f05270 */
[----:B----4-:R-:W-:-:S04]  /*3160*/  IADD3 R25, P2, P3, R22, R25, R20 ;  /* 0x0000001916197210 */ /* 0x010fc80007b5e014 */
[----:B------:R-:W-:Y:S02]  /*3170*/  IADD3.X R21, PT, PT, R23, R17, R21, P2, P3 ;  /* 0x0000001117157210 */ /* 0x000fe400017e6415 */
[----:B-----5:R-:W-:-:S04]  /*3180*/  IADD3 R25, P1, P4, R6, R25, R4 ;  /* 0x0000001906197210 */ /* 0x020fc80007c3e004 */
[----:B------:R-:W-:Y:S01]  /*3190*/  IADD3.X R27, PT, PT, R7, R21, R5, P1, P4 ;  /* 0x00000015071b7210 */ /* 0x000fe20000fe8405 */
[----:B------:R-:W-:Y:S08]  /*31a0*/  @P0 BRA `(.L_x_12) ;  /* 0xfffffffc00340947 */ /* 0x000ff0000383ffff */
[----:B------:R-:W-:Y:S02]  /*31b0*/  IMAD.MOV.U32 R4, RZ, RZ, R25 ;  /* 0x000000ffff047224 */ /* 0x000fe400078e0019 */
[----:B------:R-:W-:-:S05]  /*31c0*/  IMAD.MOV.U32 R5, RZ, RZ, R27 ;  /* 0x000000ffff057224 */ /* 0x000fca00078e001b */
[----:B------:R-:W-:Y:S01]  /*31d0*/  STG.E.64 desc[UR8][R2.64], R4 ;  /* 0x0000000402007986 */ /* 0x000fe2000c101b08 */
[----:B------:R-:W-:Y:S05]  /*31e0*/  EXIT ;  /* 0x000000000000794d */ /* 0x000fea0003800000 */
.L_x_13:
[----:B------:R-:W-:-:S00]  /*31f0*/  BRA `(.L_x_13) ;  /* 0xfffffffc00fc7947 */ /* 0x000fc0000383ffff */
[----:B------:R-:W-:-:S00]  /*3200*/  NOP ;  /* 0x0000000000007918 */ /* 0x000fc00000000000 */
[----:B------:R-:W-:-:S00]  /*3210*/  NOP ;  /* 0x0000000000007918 */ /* 0x000fc00000000000 */
[----:B------:R-:W-:-:S00]  /*3220*/  NOP ;  /* 0x0000000000007918 */ /* 0x000fc00000000000 */
[----:B------:R-:W-:-:S00]  /*3230*/  NOP ;  /* 0x0000000000007918 */ /* 0x000fc00000000000 */
[----:B------:R-:W-:-:S00]  /*3240*/  NOP ;  /* 0x0000000000007918 */ /* 0x000fc00000000000 */
[----:B------:R-:W-:-:S00]  /*3250*/  NOP ;  /* 0x0000000000007918 */ /* 0x000fc00000000000 */
[----:B------:R-:W-:-:S00]  /*3260*/  NOP ;  /* 0x0000000000007918 */ /* 0x000fc00000000000 */
[----:B------:R-:W-:-:S00]  /*3270*/  NOP ;  /* 0x0000000000007918 */ /* 0x000fc00000000000 */
.L_x_14:


//--------------------- .nv.global.init           --------------------------
	.section	.nv.global.init,"aw",@progbits
	.align	4
.nv.global.init:
	.type		mrg32k3aM1SubSeq,@object
	.size		mrg32k3aM1SubSeq,(mrg32k3aM2SubSeq - mrg32k3aM1SubSeq)
mrg32k3aM1SubSeq:
        /*0000*/ 	.byte	0x0b, 0xcc, 0xee, 0x04, 0x73, 0x29, 0x8b, 0x6f, 0xf6, 0x53, 0x03, 0xf6, 0x23, 0xf6, 0xea, 0xda
        /* <DEDUP_REMOVED lines=125> */
	.type		mrg32k3aM2SubSeq,@object
	.size		mrg32k3aM2SubSeq,(mrg32k3aM1 - mrg32k3aM2SubSeq)
mrg32k3aM2SubSeq:
        /* <DEDUP_REMOVED lines=126> */
	.type		mrg32k3aM1,@object
	.size		mrg32k3aM1,(mrg32k3aM1Seq - mrg32k3aM1)
mrg32k3aM1:
        /* <DEDUP_REMOVED lines=144> */
	.type		mrg32k3aM1Seq,@object
	.size		mrg32k3aM1Seq,(mrg32k3aM2 - mrg32k3aM1Seq)
mrg32k3aM1Seq:
        /* <DEDUP_REMOVED lines=144> */
	.type		mrg32k3aM2,@object
	.size		mrg32k3aM2,(mrg32k3aM2Seq - mrg32k3aM2)
mrg32k3aM2:
        /* <DEDUP_REMOVED lines=144> */
	.type		mrg32k3aM2Seq,@object
	.size		mrg32k3aM2Seq,(precalc_xorwow_matrix - mrg32k3aM2Seq)
mrg32k3aM2Seq:
        /* <DEDUP_REMOVED lines=144> */
	.type		precalc_xorwow_matrix,@object
	.size		precalc_xorwow_matrix,(precalc_xorwow_offset_matrix - precalc_xorwow_matrix)
precalc_xorwow_matrix:
        /* <DEDUP_REMOVED lines=6400> */
	.type		precalc_xorwow_offset_matrix,@object
	.size		precalc_xorwow_offset_matrix,(.L_1 - precalc_xorwow_offset_matrix)
precalc_xorwow_offset_matrix:
        /* <DEDUP_REMOVED lines=6400> */
.L_1:


//--------------------- .nv.shared._Z4piMCPxy     --------------------------
	.section	.nv.shared._Z4piMCPxy,"aw",@nobits
	.sectionflags	@""
	.align	8
.nv.shared._Z4piMCPxy:
	.zero		3072


//--------------------- .nv.shared.reserved.0     --------------------------
	.section	.nv.shared.reserved.0,"aw",@nobits
	.weak		__nv_reservedSMEM_offset_0_alias
	.size		__nv_reservedSMEM_offset_0_alias, 0, 64
	.other		__nv_reservedSMEM_offset_0_alias,@"STO_CUDA_RESERVED_SHARED STV_DEFAULT"
__nv_reservedSMEM_offset_0_alias:
	.zero		0
	.zero		64


//--------------------- .nv.constant0._Z4piMCPxy  --------------------------
	.section	.nv.constant0._Z4piMCPxy,"a",@progbits
	.sectionflags	@""
	.align	4
.nv.constant0._Z4piMCPxy:
	.zero		912


//--------------------- SYMBOLS --------------------------

	.type		.nv.reservedSmem.offset0,@object
	.size		.nv.reservedSmem.offset0,0x4
	.type		.nv.reservedSmem.cap,@object
	.size		.nv.reservedSmem.cap,0x4
